def attn_fwd(
    Q,
    K,
    V,
    Out,
    Lse,
    sm_scale,
    stride_qz,
    stride_qh,
    stride_qm,
    stride_qk,
    stride_kz,
    stride_kh,
    stride_kn,
    stride_kk,
    stride_vz,
    stride_vh,
    stride_vn,
    stride_vk,
    stride_oz,
    stride_oh,
    stride_om,
    stride_ok,
    seqlen_q,
    seqlen_k,
    BLOCK_M: tl.constexpr,
    BLOCK_N: tl.constexpr,
    HEAD_DIM: tl.constexpr,
    CAUSAL: tl.constexpr,
):
    start_m = tl.program_id(0)
    off_hz = tl.program_id(1)
    q_off = off_hz * stride_qh
    k_off = off_hz * stride_kh
    v_off = off_hz * stride_vh
    offs_m = start_m * BLOCK_M + tl.arange(0, BLOCK_M)
    offs_d = tl.arange(0, HEAD_DIM)
    offs_n = tl.arange(0, BLOCK_N)
    q_ptrs = Q + q_off + offs_m[:, None] * stride_qm + offs_d[None, :] * stride_qk
    k_ptrs = K + k_off + offs_d[:, None] * stride_kk + offs_n[None, :] * stride_kn
    v_ptrs = V + v_off + offs_n[:, None] * stride_vn + offs_d[None, :] * stride_vk
    m_i = tl.full([BLOCK_M], float("-inf"), dtype=tl.float32)
    l_i = tl.zeros([BLOCK_M], dtype=tl.float32) + 1.0
    acc = tl.zeros([BLOCK_M, HEAD_DIM], dtype=tl.float32)
    q = tl.load(q_ptrs)
    acc, l_i, m_i = _attn_fwd_inner(
        acc,
        l_i,
        m_i,
        q,
        k_ptrs,
        v_ptrs,
        sm_scale,
        stride_kn,
        stride_vn,
        start_m,
        seqlen_k,
        BLOCK_M,
        BLOCK_N,
        HEAD_DIM,
        CAUSAL,
    )
    acc = acc / l_i[:, None]
    lse = m_i + tl.math.log2(l_i) / 1.4426950408889634
    o_ptrs = (
        Out
        + off_hz * stride_oh
        + offs_m[:, None] * stride_om
        + offs_d[None, :] * stride_ok
    )
    tl.store(o_ptrs, acc.to(Out.dtype.element_ty))
    tl.store(Lse + off_hz * seqlen_q + offs_m, lse)

# config = {"BLOCK_M": 32, "BLOCK_N": 64, "HEAD_DIM": 64, "arch": "sm_80", "causal": true, "dtype": "bf16", "num_stages": 4, "num_warps": 4}
# arch = sm_80


// ===== COMPILED SASS (sm_80) =====

	.target	sm_80

	.elftype	@"ET_EXEC"


//--------------------- .note.nv.tkinfo           --------------------------
	.section	.note.nv.tkinfo,"",@"SHT_NOTE"
	.sectionflags	@"SHF_NOTE_NV_TKINFO"
	.tkinfo
        /*0018*/ 	.word	0x00000002
        /*0030*/ 	.string	""
        /*0030*/ 	.string	"ptxas"
        /*0030*/ 	.string	"Cuda compilation tools, release 13.0, V13.0.88"
        /*0030*/ 	.string	"Build cuda_13.0.r13.0/compiler.36424714_0"
        /*0030*/ 	.string	"-v  -suppress-debug-info  -lineinfo  -arch sm_80 "



//--------------------- .note.nv.cuinfo           --------------------------
	.section	.note.nv.cuinfo,"",@"SHT_NOTE"
	.sectionflags	@"SHF_NOTE_NV_CUINFO"
        /*0018*/ 	.short	0x0002
        /*001a*/ 	.short	0x0050
        /*001c*/ 	.short	0x0082
	.zero		2


//--------------------- .nv.info                  --------------------------
	.section	.nv.info,"",@"SHT_CUDA_INFO"
	.align	4


	//----- nvinfo : EIATTR_REGCOUNT
	.align		4
        /*0000*/ 	.byte	0x04, 0x2f
        /*0002*/ 	.short	(.L_2 - .L_1)
	.align		4
.L_1:
        /*0004*/ 	.word	index@(attn_fwd)
        /*0008*/ 	.word	0x000000fe


	//----- nvinfo : EIATTR_FRAME_SIZE
	.align		4
.L_2:
        /*000c*/ 	.byte	0x04, 0x11
        /*000e*/ 	.short	(.L_4 - .L_3)
	.align		4
.L_3:
        /*0010*/ 	.word	index@(attn_fwd)
        /*0014*/ 	.word	0x00000000


	//----- nvinfo : EIATTR_MIN_STACK_SIZE
	.align		4
.L_4:
        /*0018*/ 	.byte	0x04, 0x12
        /*001a*/ 	.short	(.L_6 - .L_5)
	.align		4
.L_5:
        /*001c*/ 	.word	index@(attn_fwd)
        /*0020*/ 	.word	0x00000000
.L_6:


//--------------------- .nv.info.attn_fwd         --------------------------
	.section	.nv.info.attn_fwd,"",@"SHT_CUDA_INFO"
	.sectionflags	@""
	.align	4


	//----- nvinfo : EIATTR_CUDA_API_VERSION
	.align		4
        /*0000*/ 	.byte	0x04, 0x37
        /*0002*/ 	.short	(.L_8 - .L_7)
.L_7:
        /*0004*/ 	.word	0x00000082


	//----- nvinfo : EIATTR_SW2861232_WAR
	.align		4
.L_8:
        /*0008*/ 	.byte	0x01, 0x35
	.zero		2


	//----- nvinfo : EIATTR_PARAM_CBANK
	.align		4
        /*000c*/ 	.byte	0x04, 0x0a
        /*000e*/ 	.short	(.L_10 - .L_9)
	.align		4
.L_9:
        /*0010*/ 	.word	index@(.nv.constant0.attn_fwd)
        /*0014*/ 	.short	0x0160
        /*0016*/ 	.short	0x0088


	//----- nvinfo : EIATTR_CBANK_PARAM_SIZE
	.align		4
.L_10:
        /*0018*/ 	.byte	0x03, 0x19
        /*001a*/ 	.short	0x0088


	//----- nvinfo : EIATTR_KPARAM_INFO
	.align		4
        /*001c*/ 	.byte	0x04, 0x17
        /*001e*/ 	.short	(.L_12 - .L_11)
.L_11:
        /*0020*/ 	.word	0x00000000
        /*0024*/ 	.short	0x0019
        /*0026*/ 	.short	0x0080
        /*0028*/ 	.byte	0x00, 0xf4, 0x21, 0x00


	//----- nvinfo : EIATTR_KPARAM_INFO
	.align		4
.L_12:
        /*002c*/ 	.byte	0x04, 0x17
        /*002e*/ 	.short	(.L_14 - .L_13)
.L_13:
        /*0030*/ 	.word	0x00000000
        /*0034*/ 	.short	0x0018
        /*0036*/ 	.short	0x0078
        /*0038*/ 	.byte	0x00, 0xf4, 0x21, 0x00


	//----- nvinfo : EIATTR_KPARAM_INFO
	.align		4
.L_14:
        /*003c*/ 	.byte	0x04, 0x17
        /*003e*/ 	.short	(.L_16 - .L_15)
.L_15:
        /*0040*/ 	.word	0x00000000
        /*0044*/ 	.short	0x0017
        /*0046*/ 	.short	0x0070
        /*0048*/ 	.byte	0x00, 0xf0, 0x11, 0x00


	//----- nvinfo : EIATTR_KPARAM_INFO
	.align		4
.L_16:
        /*004c*/ 	.byte	0x04, 0x17
        /*004e*/ 	.short	(.L_18 - .L_17)
.L_17:
        /*0050*/ 	.word	0x00000000
        /*0054*/ 	.short	0x0016
        /*0056*/ 	.short	0x006c
        /*0058*/ 	.byte	0x00, 0xf0, 0x11, 0x00


	//----- nvinfo : EIATTR_KPARAM_INFO
	.align		4
.L_18:
        /*005c*/ 	.byte	0x04, 0x17
        /*005e*/ 	.short	(.L_20 - .L_19)
.L_19:
        /*0060*/ 	.word	0x00000000
        /*0064*/ 	.short	0x0015
        /*0066*/ 	.short	0x0068
        /*0068*/ 	.byte	0x00, 0xf0, 0x11, 0x00


	//----- nvinfo : EIATTR_KPARAM_INFO
	.align		4
.L_20:
        /*006c*/ 	.byte	0x04, 0x17
        /*006e*/ 	.short	(.L_22 - .L_21)
.L_21:
        /*0070*/ 	.word	0x00000000
        /*0074*/ 	.short	0x0014
        /*0076*/ 	.short	0x0064
        /*0078*/ 	.byte	0x00, 0xf0, 0x11, 0x00


	//----- nvinfo : EIATTR_KPARAM_INFO
	.align		4
.L_22:
        /*007c*/ 	.byte	0x04, 0x17
        /*007e*/ 	.short	(.L_24 - .L_23)
.L_23:
        /*0080*/ 	.word	0x00000000
        /*0084*/ 	.short	0x0013
        /*0086*/ 	.short	0x0060
        /*0088*/ 	.byte	0x00, 0xf0, 0x11, 0x00


	//----- nvinfo : EIATTR_KPARAM_INFO
	.align		4
.L_24:
        /*008c*/ 	.byte	0x04, 0x17
        /*008e*/ 	.short	(.L_26 - .L_25)
.L_25:
        /*0090*/ 	.word	0x00000000
        /*0094*/ 	.short	0x0012
        /*0096*/ 	.short	0x005c
        /*0098*/ 	.byte	0x00, 0xf0, 0x11, 0x00


	//----- nvinfo : EIATTR_KPARAM_INFO
	.align		4
.L_26:
        /*009c*/ 	.byte	0x04, 0x17
        /*009e*/ 	.short	(.L_28 - .L_27)
.L_27:
        /*00a0*/ 	.word	0x00000000
        /*00a4*/ 	.short	0x0011
        /*00a6*/ 	.short	0x0058
        /*00a8*/ 	.byte	0x00, 0xf0, 0x11, 0x00


	//----- nvinfo : EIATTR_KPARAM_INFO
	.align		4
.L_28:
        /*00ac*/ 	.byte	0x04, 0x17
        /*00ae*/ 	.short	(.L_30 - .L_29)
.L_29:
        /*00b0*/ 	.word	0x00000000
        /*00b4*/ 	.short	0x0010
        /*00b6*/ 	.short	0x0054
        /*00b8*/ 	.byte	0x00, 0xf0, 0x11, 0x00


	//----- nvinfo : EIATTR_KPARAM_INFO
	.align		4
.L_30:
        /*00bc*/ 	.byte	0x04, 0x17
        /*00be*/ 	.short	(.L_32 - .L_31)
.L_31:
        /*00c0*/ 	.word	0x00000000
        /*00c4*/ 	.short	0x000f
        /*00c6*/ 	.short	0x0050
        /*00c8*/ 	.byte	0x00, 0xf0, 0x11, 0x00


	//----- nvinfo : EIATTR_KPARAM_INFO
	.align		4
.L_32:
        /*00cc*/ 	.byte	0x04, 0x17
        /*00ce*/ 	.short	(.L_34 - .L_33)
.L_33:
        /*00d0*/ 	.word	0x00000000
        /*00d4*/ 	.short	0x000e
        /*00d6*/ 	.short	0x004c
        /*00d8*/ 	.byte	0x00, 0xf0, 0x11, 0x00


	//----- nvinfo : EIATTR_KPARAM_INFO
	.align		4
.L_34:
        /*00dc*/ 	.byte	0x04, 0x17
        /*00de*/ 	.short	(.L_36 - .L_35)
.L_35:
        /*00e0*/ 	.word	0x00000000
        /*00e4*/ 	.short	0x000d
        /*00e6*/ 	.short	0x0048
        /*00e8*/ 	.byte	0x00, 0xf0, 0x11, 0x00


	//----- nvinfo : EIATTR_KPARAM_INFO
	.align		4
.L_36:
        /*00ec*/ 	.byte	0x04, 0x17
        /*00ee*/ 	.short	(.L_38 - .L_37)
.L_37:
        /*00f0*/ 	.word	0x00000000
        /*00f4*/ 	.short	0x000c
        /*00f6*/ 	.short	0x0044
        /*00f8*/ 	.byte	0x00, 0xf0, 0x11, 0x00


	//----- nvinfo : EIATTR_KPARAM_INFO
	.align		4
.L_38:
        /*00fc*/ 	.byte	0x04, 0x17
        /*00fe*/ 	.short	(.L_40 - .L_39)
.L_39:
        /*0100*/ 	.word	0x00000000
        /*0104*/ 	.short	0x000b
        /*0106*/ 	.short	0x0040
        /*0108*/ 	.byte	0x00, 0xf0, 0x11, 0x00


	//----- nvinfo : EIATTR_KPARAM_INFO
	.align		4
.L_40:
        /*010c*/ 	.byte	0x04, 0x17
        /*010e*/ 	.short	(.L_42 - .L_41)
.L_41:
        /*0110*/ 	.word	0x00000000
        /*0114*/ 	.short	0x000a
        /*0116*/ 	.short	0x003c
        /*0118*/ 	.byte	0x00, 0xf0, 0x11, 0x00


	//----- nvinfo : EIATTR_KPARAM_INFO
	.align		4
.L_42:
        /*011c*/ 	.byte	0x04, 0x17
        /*011e*/ 	.short	(.L_44 - .L_43)
.L_43:
        /*0120*/ 	.word	0x00000000
        /*0124*/ 	.short	0x0009
        /*0126*/ 	.short	0x0038
        /*0128*/ 	.byte	0x00, 0xf0, 0x11, 0x00


	//----- nvinfo : EIATTR_KPARAM_INFO
	.align		4
.L_44:
        /*012c*/ 	.byte	0x04, 0x17
        /*012e*/ 	.short	(.L_46 - .L_45)
.L_45:
        /*0130*/ 	.word	0x00000000
        /*0134*/ 	.short	0x0008
        /*0136*/ 	.short	0x0034
        /*0138*/ 	.byte	0x00, 0xf0, 0x11, 0x00


	//----- nvinfo : EIATTR_KPARAM_INFO
	.align		4
.L_46:
        /*013c*/ 	.byte	0x04, 0x17
        /*013e*/ 	.short	(.L_48 - .L_47)
.L_47:
        /*0140*/ 	.word	0x00000000
        /*0144*/ 	.short	0x0007
        /*0146*/ 	.short	0x0030
        /*0148*/ 	.byte	0x00, 0xf0, 0x11, 0x00


	//----- nvinfo : EIATTR_KPARAM_INFO
	.align		4
.L_48:
        /*014c*/ 	.byte	0x04, 0x17
        /*014e*/ 	.short	(.L_50 - .L_49)
.L_49:
        /*0150*/ 	.word	0x00000000
        /*0154*/ 	.short	0x0006
        /*0156*/ 	.short	0x002c
        /*0158*/ 	.byte	0x00, 0xf0, 0x11, 0x00


	//----- nvinfo : EIATTR_KPARAM_INFO
	.align		4
.L_50:
        /*015c*/ 	.byte	0x04, 0x17
        /*015e*/ 	.short	(.L_52 - .L_51)
.L_51:
        /*0160*/ 	.word	0x00000000
        /*0164*/ 	.short	0x0005
        /*0166*/ 	.short	0x0028
        /*0168*/ 	.byte	0x00, 0xf0, 0x11, 0x00


	//----- nvinfo : EIATTR_KPARAM_INFO
	.align		4
.L_52:
        /*016c*/ 	.byte	0x04, 0x17
        /*016e*/ 	.short	(.L_54 - .L_53)
.L_53:
        /*0170*/ 	.word	0x00000000
        /*0174*/ 	.short	0x0004
        /*0176*/ 	.short	0x0020
        /*0178*/ 	.byte	0x00, 0xf4, 0x21, 0x00


	//----- nvinfo : EIATTR_KPARAM_INFO
	.align		4
.L_54:
        /*017c*/ 	.byte	0x04, 0x17
        /*017e*/ 	.short	(.L_56 - .L_55)
.L_55:
        /*0180*/ 	.word	0x00000000
        /*0184*/ 	.short	0x0003
        /*0186*/ 	.short	0x0018
        /*0188*/ 	.byte	0x00, 0xf4, 0x21, 0x00


	//----- nvinfo : EIATTR_KPARAM_INFO
	.align		4
.L_56:
        /*018c*/ 	.byte	0x04, 0x17
        /*018e*/ 	.short	(.L_58 - .L_57)
.L_57:
        /*0190*/ 	.word	0x00000000
        /*0194*/ 	.short	0x0002
        /*0196*/ 	.short	0x0010
        /*0198*/ 	.byte	0x00, 0xf4, 0x21, 0x00


	//----- nvinfo : EIATTR_KPARAM_INFO
	.align		4
.L_58:
        /*019c*/ 	.byte	0x04, 0x17
        /*019e*/ 	.short	(.L_60 - .L_59)
.L_59:
        /*01a0*/ 	.word	0x00000000
        /*01a4*/ 	.short	0x0001
        /*01a6*/ 	.short	0x0008
        /*01a8*/ 	.byte	0x00, 0xf4, 0x21, 0x00


	//----- nvinfo : EIATTR_KPARAM_INFO
	.align		4
.L_60:
        /*01ac*/ 	.byte	0x04, 0x17
        /*01ae*/ 	.short	(.L_62 - .L_61)
.L_61:
        /*01b0*/ 	.word	0x00000000
        /*01b4*/ 	.short	0x0000
        /*01b6*/ 	.short	0x0000
        /*01b8*/ 	.byte	0x00, 0xf4, 0x21, 0x00


	//----- nvinfo : EIATTR_MAXREG_COUNT
	.align		4
.L_62:
        /*01bc*/ 	.byte	0x03, 0x1b
        /*01be*/ 	.short	0x00ff


	//----- nvinfo : EIATTR_NUM_BARRIERS
	.align		4
        /*01c0*/ 	.byte	0x02, 0x4c
        /*01c2*/ 	.byte	0x01
	.zero		1


	//----- nvinfo : EIATTR_MERCURY_ISA_VERSION
	.align		4
        /*01c4*/ 	.byte	0x03, 0x5f
        /*01c6*/ 	.short	0x0000


	//----- nvinfo : EIATTR_COOP_GROUP_MASK_REGIDS
	.align		4
        /*01c8*/ 	.byte	0x04, 0x29
        /*01ca*/ 	.short	(.L_64 - .L_63)


	//   ....[0]....
.L_63:
        /*01cc*/ 	.word	0xffffffff


	//   ....[1]....
        /*01d0*/ 	.word	0xffffffff


	//   ....[2]....
        /*01d4*/ 	.word	0xffffffff


	//   ....[3]....
        /*01d8*/ 	.word	0xffffffff


	//   ....[4]....
        /*01dc*/ 	.word	0xffffffff


	//   ....[5]....
        /*01e0*/ 	.word	0xffffffff


	//   ....[6]....
        /*01e4*/ 	.word	0xffffffff


	//   ....[7]....
        /*01e8*/ 	.word	0xffffffff


	//   ....[8]....
        /*01ec*/ 	.word	0xffffffff


	//   ....[9]....
        /*01f0*/ 	.word	0xffffffff


	//   ....[10]....
        /*01f4*/ 	.word	0xffffffff


	//   ....[11]....
        /*01f8*/ 	.word	0xffffffff


	//   ....[12]....
        /*01fc*/ 	.word	0xffffffff


	//   ....[13]....
        /*0200*/ 	.word	0xffffffff


	//   ....[14]....
        /*0204*/ 	.word	0xffffffff


	//   ....[15]....
        /*0208*/ 	.word	0xffffffff


	//   ....[16]....
        /*020c*/ 	.word	0xffffffff


	//   ....[17]....
        /*0210*/ 	.word	0xffffffff


	//   ....[18]....
        /*0214*/ 	.word	0xffffffff


	//   ....[19]....
        /*0218*/ 	.word	0xffffffff


	//----- nvinfo : EIATTR_COOP_GROUP_INSTR_OFFSETS
	.align		4
.L_64:
        /*021c*/ 	.byte	0x04, 0x28
        /*021e*/ 	.short	(.L_66 - .L_65)


	//   ....[0]....
.L_65:
        /*0220*/ 	.word	0x000025e0


	//   ....[1]....
        /*0224*/ 	.word	0x000025f0


	//   ....[2]....
        /*0228*/ 	.word	0x00002600


	//   ....[3]....
        /*022c*/ 	.word	0x00002610


	//   ....[4]....
        /*0230*/ 	.word	0x00002660


	//   ....[5]....
        /*0234*/ 	.word	0x00002680


	//   ....[6]....
        /*0238*/ 	.word	0x00002690


	//   ....[7]....
        /*023c*/ 	.word	0x000026a0


	//   ....[8]....
        /*0240*/ 	.word	0x00002750


	//   ....[9]....
        /*0244*/ 	.word	0x00002770


	//   ....[10]....
        /*0248*/ 	.word	0x00002bf0


	//   ....[11]....
        /*024c*/ 	.word	0x00002c00


	//   ....[12]....
        /*0250*/ 	.word	0x00002c10


	//   ....[13]....
        /*0254*/ 	.word	0x00002c20


	//   ....[14]....
        /*0258*/ 	.word	0x00002c70


	//   ....[15]....
        /*025c*/ 	.word	0x00002c90


	//   ....[16]....
        /*0260*/ 	.word	0x00002ca0


	//   ....[17]....
        /*0264*/ 	.word	0x00002cb0


	//   ....[18]....
        /*0268*/ 	.word	0x00002d60


	//   ....[19]....
        /*026c*/ 	.word	0x00002d80


	//----- nvinfo : EIATTR_EXIT_INSTR_OFFSETS
	.align		4
.L_66:
        /*0270*/ 	.byte	0x04, 0x1c
        /*0272*/ 	.short	(.L_68 - .L_67)


	//   ....[0]....
.L_67:
        /*0274*/ 	.word	0x00004d40


	//   ....[1]....
        /*0278*/ 	.word	0x00004de0


	//----- nvinfo : EIATTR_REQNTID
	.align		4
.L_68:
        /*027c*/ 	.byte	0x04, 0x10
        /*027e*/ 	.short	(.L_70 - .L_69)
.L_69:
        /*0280*/ 	.word	0x00000080
        /*0284*/ 	.word	0x00000001
        /*0288*/ 	.word	0x00000001
.L_70:


//--------------------- .nv.callgraph             --------------------------
	.section	.nv.callgraph,"",@"SHT_CUDA_CALLGRAPH"
	.align	4
	.sectionentsize	8
	.align		4
        /*0000*/ 	.word	0x00000000
	.align		4
        /*0004*/ 	.word	0xffffffff
	.align		4
        /*0008*/ 	.word	0x00000000
	.align		4
        /*000c*/ 	.word	0xfffffffe
	.align		4
        /*0010*/ 	.word	0x00000000
	.align		4
        /*0014*/ 	.word	0xfffffffd
	.align		4
        /*0018*/ 	.word	0x00000000
	.align		4
        /*001c*/ 	.word	0xfffffffc


//--------------------- .nv.rel.action            --------------------------
	.section	.nv.rel.action,"",@"SHT_CUDA_RELOCINFO"
	.align	8
	.sectionentsize	8
        /*0000*/ 	.byte	0x73, 0x00, 0x00, 0x00, 0x00, 0x00, 0x00, 0x00, 0x00, 0x00, 0x00, 0x11, 0x25, 0x00, 0x05, 0x36


//--------------------- .nv.constant4             --------------------------
	.section	.nv.constant4,"a",@progbits
	.align	8
	.align		8
.nv.constant4:
        /*0000*/ 	.dword	_$_str


//--------------------- .nv.constant0.attn_fwd    --------------------------
	.section	.nv.constant0.attn_fwd,"a",@progbits
	.sectionflags	@""
	.align	4
.nv.constant0.attn_fwd:
	.zero		488


//--------------------- .text.attn_fwd            --------------------------
	.section	.text.attn_fwd,"ax",@progbits
	.sectioninfo	@"SHI_REGISTERS=254"
	.align	128
        .global         attn_fwd
        .type           attn_fwd,@function
        .size           attn_fwd,(.L_x_3 - attn_fwd)
        .other          attn_fwd,@"STO_CUDA_ENTRY STV_DEFAULT"
attn_fwd:
.text.attn_fwd:
[----:B------:R-:W-:Y:S02]  /*0000*/  IMAD.MOV.U32 R1, RZ, RZ, c[0x0][0x28] ;  /* 0x00000a00ff017624 */ /* 0x000fe400078e00ff */
[----:B------:R-:W0:Y:S01]  /*0010*/  S2R R0, SR_TID.X ;  /* 0x0000000000007919 */ /* 0x000e220000002100 */
[----:B------:R-:W-:Y:S01]  /*0020*/  IMAD.MOV.U32 R22, RZ, RZ, c[0x0][0x198] ;  /* 0x00006600ff167624 */ /* 0x000fe200078e00ff */
[----:B------:R-:W-:Y:S02]  /*0030*/  ULDC.64 UR6, c[0x0][0x118] ;  /* 0x0000460000067ab9 */ /* 0x000fe40000000a00 */
[----:B------:R-:W1:Y:S04]  /*0040*/  S2R R25, SR_CTAID.X ;  /* 0x0000000000197919 */ /* 0x000e680000002500 */
[----:B------:R-:W2:Y:S01]  /*0050*/  S2R R2, SR_CTAID.Y ;  /* 0x0000000000027919 */ /* 0x000ea20000002600 */
[----:B0-----:R-:W-:Y:S01]  /*0060*/  SHF.R.U32.HI R18, RZ, 0x5, R0 ;  /* 0x00000005ff127819 */ /* 0x001fe20000011600 */
[----:B-1----:R-:W-:-:S03]  /*0070*/  IMAD.SHL.U32 R25, R25, 0x20, RZ ;  /* 0x0000002019197824 */ /* 0x002fc600078e00ff */
[----:B------:R-:W-:Y:S01]  /*0080*/  SGXT.U32 R18, R18, 0x2 ;  /* 0x000000021212781a */ /* 0x000fe20000000000 */
[----:B--2---:R-:W-:Y:S01]  /*0090*/  IMAD R4, R2, c[0x0][0x190], RZ ;  /* 0x0000640002047a24 */ /* 0x004fe200078e02ff */
[----:B------:R-:W-:-:S03]  /*00a0*/  LOP3.LUT R3, R25, 0x1f, R0, 0xf8, !PT ;  /* 0x0000001f19037812 */ /* 0x000fc600078ef800 */
[----:B------:R-:W-:Y:S01]  /*00b0*/  IMAD R9, R18, c[0x0][0x198], RZ ;  /* 0x0000660012097a24 */ /* 0x000fe200078e02ff */
[----:B------:R-:W-:Y:S01]  /*00c0*/  SHF.L.U32 R5, R4, 0x1, RZ ;  /* 0x0000000104057819 */ /* 0x000fe200000006ff */
[----:B------:R-:W-:Y:S02]  /*00d0*/  IMAD R6, R3, c[0x0][0x194], RZ ;  /* 0x0000650003067a24 */ /* 0x000fe400078e02ff */
[----:B------:R-:W-:Y:S02]  /*00e0*/  IMAD R10, R22, 0x4, R9 ;  /* 0x00000004160a7824 */ /* 0x000fe400078e0209 */
[----:B------:R-:W-:Y:S02]  /*00f0*/  IMAD.SHL.U32 R8, R6, 0x2, RZ ;  /* 0x0000000206087824 */ /* 0x000fe400078e00ff */
[----:B------:R-:W-:Y:S02]  /*0100*/  IMAD R11, R22, 0x4, R10 ;  /* 0x00000004160b7824 */ /* 0x000fe400078e020a */
[----:B------:R-:W-:Y:S01]  /*0110*/  IMAD.HI R4, R4, 0x2, RZ ;  /* 0x0000000204047827 */ /* 0x000fe200078e02ff */
[----:B------:R-:W-:-:S02]  /*0120*/  IADD3 R24, P0, P1, R8, c[0x0][0x160], R5 ;  /* 0x0000580008187a10 */ /* 0x000fc4000791e005 */
[----:B------:R-:W-:Y:S01]  /*0130*/  LEA R13, R22, R11, 0x2 ;  /* 0x0000000b160d7211 */ /* 0x000fe200078e10ff */
[----:B------:R-:W-:-:S05]  /*0140*/  IMAD.HI R7, R6, 0x2, RZ ;  /* 0x0000000206077827 */ /* 0x000fca00078e02ff */
[----:B------:R-:W-:Y:S02]  /*0150*/  IADD3.X R26, R7, c[0x0][0x164], R4, P0, P1 ;  /* 0x00005900071a7a10 */ /* 0x000fe400007e2404 */
[-C--:B------:R-:W-:Y:S01]  /*0160*/  LEA R4, P0, R9, R24.reuse, 0x1 ;  /* 0x0000001809047211 */ /* 0x080fe200078008ff */
[C---:B------:R-:W-:Y:S01]  /*0170*/  IMAD R14, R22.reuse, 0x4, R13 ;  /* 0x00000004160e7824 */ /* 0x040fe200078e020d */
[----:B------:R-:W-:Y:S02]  /*0180*/  LEA R8, P1, R11, R24, 0x1 ;  /* 0x000000180b087211 */ /* 0x000fe400078208ff */
[----:B------:R-:W-:Y:S01]  /*0190*/  LEA.HI.X.SX32 R5, R9, R26, 0x1, P0 ;  /* 0x0000001a09057211 */ /* 0x000fe200000f0eff */
[----:B------:R-:W-:Y:S01]  /*01a0*/  IMAD R15, R22, 0x4, R14 ;  /* 0x00000004160f7824 */ /* 0x000fe200078e020e */
[----:B------:R-:W-:Y:S02]  /*01b0*/  LEA R6, P0, R10, R24, 0x1 ;  /* 0x000000180a067211 */ /* 0x000fe400078008ff */
[-C--:B------:R-:W-:Y:S01]  /*01c0*/  LEA.HI.X.SX32 R9, R11, R26.reuse, 0x1, P1 ;  /* 0x0000001a0b097211 */ /* 0x080fe200008f0eff */
[----:B------:R-:W-:Y:S01]  /*01d0*/  IMAD R16, R22, 0x4, R15 ;  /* 0x0000000416107824 */ /* 0x000fe200078e020f */
[----:B------:R-:W-:Y:S01]  /*01e0*/  LEA.HI.X.SX32 R7, R10, R26, 0x1, P0 ;  /* 0x0000001a0a077211 */ /* 0x000fe200000f0eff */
[----:B------:R0:W2:Y:S01]  /*01f0*/  LDG.E.U16 R23, [R4.64] ;  /* 0x0000000604177981 */ /* 0x0000a2000c1e1500 */
[----:B------:R-:W-:-:S02]  /*0200*/  LEA R10, P0, R13, R24, 0x1 ;  /* 0x000000180d0a7211 */ /* 0x000fc400078008ff */
[----:B------:R-:W-:Y:S01]  /*0210*/  LEA R17, R22, R16, 0x2 ;  /* 0x0000001016117211 */ /* 0x000fe200078e10ff */
[----:B------:R1:W3:Y:S01]  /*0220*/  LDG.E.U16 R29, [R8.64] ;  /* 0x00000006081d7981 */ /* 0x0002e2000c1e1500 */
[----:B------:R-:W-:Y:S02]  /*0230*/  LEA.HI.X.SX32 R11, R13, R26, 0x1, P0 ;  /* 0x0000001a0d0b7211 */ /* 0x000fe400000f0eff */
[CC--:B------:R-:W-:Y:S01]  /*0240*/  LEA R12, P1, R14.reuse, R24.reuse, 0x1 ;  /* 0x000000180e0c7211 */ /* 0x0c0fe200078208ff */
[----:B------:R4:W5:Y:S01]  /*0250*/  LDG.E.U16 R27, [R6.64] ;  /* 0x00000006061b7981 */ /* 0x000962000c1e1500 */
[C---:B0-----:R-:W-:Y:S02]  /*0260*/  LEA R4, P0, R15.reuse, R24, 0x1 ;  /* 0x000000180f047211 */ /* 0x041fe400078008ff */
[-C--:B------:R-:W-:Y:S01]  /*0270*/  LEA.HI.X.SX32 R13, R14, R26.reuse, 0x1, P1 ;  /* 0x0000001a0e0d7211 */ /* 0x080fe200008f0eff */
[----:B------:R0:W5:Y:S01]  /*0280*/  LDG.E.U16 R31, [R10.64] ;  /* 0x000000060a1f7981 */ /* 0x000162000c1e1500 */
[----:B------:R-:W-:Y:S01]  /*0290*/  LEA.HI.X.SX32 R5, R15, R26, 0x1, P0 ;  /* 0x0000001a0f057211 */ /* 0x000fe200000f0eff */
[----:B------:R-:W-:Y:S01]  /*02a0*/  IMAD R15, R22, 0x4, R17 ;  /* 0x00000004160f7824 */ /* 0x000fe200078e0211 */
[----:B-1----:R-:W-:Y:S01]  /*02b0*/  LEA R8, P0, R16, R24, 0x1 ;  /* 0x0000001810087211 */ /* 0x002fe200078008ff */
[----:B------:R1:W5:Y:S02]  /*02c0*/  LDG.E.U16 R33, [R12.64] ;  /* 0x000000060c217981 */ /* 0x000364000c1e1500 */
[----:B------:R-:W-:Y:S01]  /*02d0*/  IMAD R19, R22, 0x4, R15 ;  /* 0x0000000416137824 */ /* 0x000fe200078e020f */
[----:B------:R-:W-:Y:S01]  /*02e0*/  LEA.HI.X.SX32 R9, R16, R26, 0x1, P0 ;  /* 0x0000001a10097211 */ /* 0x000fe200000f0eff */
[----:B------:R1:W5:Y:S01]  /*02f0*/  LDG.E.U16 R35, [R4.64] ;  /* 0x0000000604237981 */ /* 0x000362000c1e1500 */
[-C--:B----4-:R-:W-:Y:S01]  /*0300*/  LEA R6, P0, R17, R24.reuse, 0x1 ;  /* 0x0000001811067211 */ /* 0x090fe200078008ff */
[----:B------:R-:W-:Y:S01]  /*0310*/  IMAD R16, R22, 0x4, R19 ;  /* 0x0000000416107824 */ /* 0x000fe200078e0213 */
[----:B------:R-:W-:Y:S01]  /*0320*/  LEA R14, P1, R15, R24, 0x1 ;  /* 0x000000180f0e7211 */ /* 0x000fe200078208ff */
[----:B------:R4:W5:Y:S01]  /*0330*/  LDG.E.U16 R37, [R8.64] ;  /* 0x0000000608257981 */ /* 0x000962000c1e1500 */
[----:B------:R-:W-:-:S02]  /*0340*/  LEA.HI.X.SX32 R7, R17, R26, 0x1, P0 ;  /* 0x0000001a11077211 */ /* 0x000fc400000f0eff */
[----:B------:R-:W-:Y:S02]  /*0350*/  LEA R20, R22, R16, 0x2 ;  /* 0x0000001016147211 */ /* 0x000fe400078e10ff */
[----:B0-----:R-:W-:Y:S01]  /*0360*/  LEA R10, P0, R16, R24, 0x1 ;  /* 0x00000018100a7211 */ /* 0x001fe200078008ff */
[----:B------:R0:W5:Y:S02]  /*0370*/  LDG.E.U16 R39, [R6.64] ;  /* 0x0000000606277981 */ /* 0x000164000c1e1500 */
[----:B-1----:R-:W-:-:S04]  /*0380*/  IMAD R13, R22, 0x4, R20 ;  /* 0x00000004160d7824 */ /* 0x002fc800078e0214 */
[----:B------:R-:W-:Y:S01]  /*0390*/  IMAD R21, R22, 0x4, R13 ;  /* 0x0000000416157824 */ /* 0x000fe200078e020d */
[----:B------:R-:W-:-:S03]  /*03a0*/  LEA.HI.X.SX32 R11, R16, R26, 0x1, P0 ;  /* 0x0000001a100b7211 */ /* 0x000fc600000f0eff */
[----:B------:R-:W-:Y:S01]  /*03b0*/  IMAD R5, R22, 0x4, R21 ;  /* 0x0000000416057824 */ /* 0x000fe200078e0215 */
[----:B------:R-:W-:Y:S01]  /*03c0*/  LEA R12, P0, R13, R24, 0x1 ;  /* 0x000000180d0c7211 */ /* 0x000fe200078008ff */
[----:B------:R1:W5:Y:S01]  /*03d0*/  LDG.E.U16 R43, [R10.64] ;  /* 0x000000060a2b7981 */ /* 0x000362000c1e1500 */
[----:B------:R-:W-:Y:S02]  /*03e0*/  LEA.HI.X.SX32 R15, R15, R26, 0x1, P1 ;  /* 0x0000001a0f0f7211 */ /* 0x000fe400008f0eff */
[----:B------:R-:W-:Y:S02]  /*03f0*/  LEA R16, P1, R5, R24, 0x1 ;  /* 0x0000001805107211 */ /* 0x000fe400078208ff */
[----:B------:R-:W-:Y:S01]  /*0400*/  LEA.HI.X.SX32 R13, R13, R26, 0x1, P0 ;  /* 0x0000001a0d0d7211 */ /* 0x000fe200000f0eff */
[----:B------:R0:W5:Y:S01]  /*0410*/  LDG.E.U16 R41, [R14.64] ;  /* 0x000000060e297981 */ /* 0x000162000c1e1500 */
[----:B------:R-:W-:Y:S02]  /*0420*/  LEA R4, P0, R19, R24, 0x1 ;  /* 0x0000001813047211 */ /* 0x000fe400078008ff */
[----:B------:R-:W-:-:S02]  /*0430*/  LEA.HI.X.SX32 R17, R5, R26, 0x1, P1 ;  /* 0x0000001a05117211 */ /* 0x000fc400008f0eff */
[----:B------:R-:W-:Y:S01]  /*0440*/  LEA R22, R22, R5, 0x2 ;  /* 0x0000000516167211 */ /* 0x000fe200078e10ff */
[----:B------:R0:W5:Y:S01]  /*0450*/  LDG.E.U16 R13, [R12.64] ;  /* 0x000000060c0d7981 */ /* 0x000162000c1e1500 */
[----:B------:R-:W-:Y:S02]  /*0460*/  LEA.HI.X.SX32 R5, R19, R26, 0x1, P0 ;  /* 0x0000001a13057211 */ /* 0x000fe400000f0eff */
[-C--:B----4-:R-:W-:Y:S01]  /*0470*/  LEA R8, P1, R21, R24.reuse, 0x1 ;  /* 0x0000001815087211 */ /* 0x090fe200078208ff */
[----:B------:R-:W4:Y:S04]  /*0480*/  LDG.E.U16 R17, [R16.64] ;  /* 0x0000000610117981 */ /* 0x000f28000c1e1500 */
[----:B-1----:R1:W4:Y:S01]  /*0490*/  LDG.E.U16 R11, [R4.64] ;  /* 0x00000006040b7981 */ /* 0x002322000c1e1500 */
[----:B0-----:R-:W-:-:S02]  /*04a0*/  LEA R6, P0, R20, R24, 0x1 ;  /* 0x0000001814067211 */ /* 0x001fc400078008ff */
[-C--:B------:R-:W-:Y:S02]  /*04b0*/  LEA.HI.X.SX32 R9, R21, R26.reuse, 0x1, P1 ;  /* 0x0000001a15097211 */ /* 0x080fe400008f0eff */
[----:B------:R-:W-:Y:S02]  /*04c0*/  LEA.HI.X.SX32 R7, R20, R26, 0x1, P0 ;  /* 0x0000001a14077211 */ /* 0x000fe400000f0eff */
[C---:B------:R-:W-:Y:S02]  /*04d0*/  LEA R14, P0, R22.reuse, R24, 0x1 ;  /* 0x00000018160e7211 */ /* 0x040fe400078008ff */
[----:B------:R0:W4:Y:S02]  /*04e0*/  LDG.E.U16 R9, [R8.64] ;  /* 0x0000000608097981 */ /* 0x000124000c1e1500 */
[----:B------:R-:W-:Y:S02]  /*04f0*/  LEA.HI.X.SX32 R15, R22, R26, 0x1, P0 ;  /* 0x0000001a160f7211 */ /* 0x000fe400000f0eff */
[----:B------:R0:W4:Y:S04]  /*0500*/  LDG.E.U16 R7, [R6.64] ;  /* 0x0000000606077981 */ /* 0x000128000c1e1500 */
[----:B------:R0:W4:Y:S01]  /*0510*/  LDG.E.U16 R15, [R14.64] ;  /* 0x000000060e0f7981 */ /* 0x000122000c1e1500 */
[----:B------:R-:W-:-:S02]  /*0520*/  LOP3.LUT R19, R0, 0x3f, RZ, 0xc0, !PT ;  /* 0x0000003f00137812 */ /* 0x000fc400078ec0ff */
[----:B------:R-:W-:-:S03]  /*0530*/  SHF.R.S32.HI R10, RZ, 0x6, R0 ;  /* 0x00000006ff0a7819 */ /* 0x000fc60000011400 */
[----:B------:R-:W-:Y:S01]  /*0540*/  IMAD.SHL.U32 R21, R19, 0x2, RZ ;  /* 0x0000000213157824 */ /* 0x000fe200078e00ff */
[----:B------:R-:W-:-:S04]  /*0550*/  SGXT R10, R10, 0x1 ;  /* 0x000000010a0a781a */ /* 0x000fc80000000200 */
[----:B-1----:R-:W-:-:S04]  /*0560*/  LOP3.LUT R4, R21, 0x90, R10, 0x78, !PT ;  /* 0x0000009015047812 */ /* 0x002fc800078e780a */
[----:B0-----:R-:W-:Y:S02]  /*0570*/  LOP3.LUT R6, R4, 0x20, RZ, 0x3c, !PT ;  /* 0x0000002004067812 */ /* 0x001fe400078e3cff */
[----:B------:R-:W-:Y:S01]  /*0580*/  SHF.R.S32.HI R12, RZ, 0x4, R0 ;  /* 0x00000004ff0c7819 */ /* 0x000fe20000011400 */
[----:B------:R-:W-:-:S03]  /*0590*/  IMAD.SHL.U32 R10, R0, 0x4, RZ ;  /* 0x00000004000a7824 */ /* 0x000fc600078e00ff */
[----:B------:R-:W-:Y:S02]  /*05a0*/  SGXT R12, R12, 0x1 ;  /* 0x000000010c0c781a */ /* 0x000fe40000000200 */
[----:B------:R-:W-:Y:S02]  /*05b0*/  LOP3.LUT R20, R0, 0x60, RZ, 0xc0, !PT ;  /* 0x0000006000147812 */ /* 0x000fe400078ec0ff */
[----:B------:R-:W-:Y:S02]  /*05c0*/  LOP3.LUT R5, R12, 0x804, RZ, 0xc0, !PT ;  /* 0x000008040c057812 */ /* 0x000fe400078ec0ff */
[----:B------:R-:W-:Y:S01]  /*05d0*/  LOP3.LUT R12, R0, 0x7f, RZ, 0xc0, !PT ;  /* 0x0000007f000c7812 */ /* 0x000fe200078ec0ff */
[----:B------:R-:W-:Y:S01]  /*05e0*/  IMAD.MOV.U32 R103, RZ, RZ, -0x800000 ;  /* 0xff800000ff677424 */ /* 0x000fe200078e00ff */
[----:B------:R-:W-:Y:S01]  /*05f0*/  LOP3.LUT R5, R5, 0x80, R10, 0xf8, !PT ;  /* 0x0000008005057812 */ /* 0x000fe200078ef80a */
[----:B------:R-:W-:Y:S01]  /*0600*/  IMAD.MOV.U32 R10, RZ, RZ, 0x3f800000 ;  /* 0x3f800000ff0a7424 */ /* 0x000fe200078e00ff */
[----:B------:R-:W-:Y:S01]  /*0610*/  MOV R102, 0xff800000 ;  /* 0xff80000000667802 */ /* 0x000fe20000000f00 */
[----:B------:R-:W-:Y:S01]  /*0620*/  IMAD.MOV.U32 R100, RZ, RZ, -0x800000 ;  /* 0xff800000ff647424 */ /* 0x000fe200078e00ff */
[----:B------:R-:W-:Y:S01]  /*0630*/  CS2R R60, SRZ ;  /* 0x00000000003c7805 */ /* 0x000fe2000001ff00 */
[----:B------:R-:W-:Y:S01]  /*0640*/  IMAD.MOV.U32 R101, RZ, RZ, -0x800000 ;  /* 0xff800000ff657424 */ /* 0x000fe200078e00ff */
[----:B------:R-:W-:Y:S01]  /*0650*/  CS2R R62, SRZ ;  /* 0x00000000003e7805 */ /* 0x000fe2000001ff00 */
[----:B------:R-:W-:Y:S01]  /*0660*/  IMAD.MOV.U32 R42, RZ, RZ, 0x3f800000 ;  /* 0x3f800000ff2a7424 */ /* 0x000fe200078e00ff */
[----:B------:R-:W-:Y:S01]  /*0670*/  CS2R R72, SRZ ;  /* 0x0000000000487805 */ /* 0x000fe2000001ff00 */
[----:B------:R-:W-:Y:S01]  /*0680*/  IMAD.MOV.U32 R8, RZ, RZ, c[0x0][0x1c8] ;  /* 0x00007200ff087624 */ /* 0x000fe200078e00ff */
[----:B------:R-:W-:Y:S01]  /*0690*/  CS2R R74, SRZ ;  /* 0x00000000004a7805 */ /* 0x000fe2000001ff00 */
[----:B------:R-:W-:Y:S01]  /*06a0*/  CS2R R76, SRZ ;  /* 0x00000000004c7805 */ /* 0x000fe2000001ff00 */
[----:B------:R-:W-:Y:S01]  /*06b0*/  CS2R R78, SRZ ;  /* 0x00000000004e7805 */ /* 0x000fe2000001ff00 */
[----:B------:R-:W-:Y:S01]  /*06c0*/  CS2R R64, SRZ ;  /* 0x0000000000407805 */ /* 0x000fe2000001ff00 */
[----:B------:R-:W-:Y:S01]  /*06d0*/  CS2R R66, SRZ ;  /* 0x0000000000427805 */ /* 0x000fe2000001ff00 */
[----:B------:R-:W-:-:S02]  /*06e0*/  ISETP.GE.U32.AND P0, PT, R12, 0x20, PT ;  /* 0x000000200c00780c */ /* 0x000fc40003f06070 */
[----:B------:R-:W-:Y:S01]  /*06f0*/  LOP3.LUT R14, R0, 0x1c, RZ, 0xc0, !PT ;  /* 0x0000001c000e7812 */ /* 0x000fe200078ec0ff */
[----:B--2---:R-:W-:Y:S04]  /*0700*/  STS.U16 [R4+0x2000], R23 ;  /* 0x0020001704007388 */ /* 0x004fe80000000400 */
[----:B---3--:R-:W-:Y:S04]  /*0710*/  STS.U16 [R4+0x2200], R29 ;  /* 0x0022001d04007388 */ /* 0x008fe80000000400 */
[----:B-----5:R-:W-:Y:S04]  /*0720*/  STS.U16 [R4+0x2400], R33 ;  /* 0x0024002104007388 */ /* 0x020fe80000000400 */
[----:B------:R-:W-:Y:S04]  /*0730*/  STS.U16 [R4+0x2600], R37 ;  /* 0x0026002504007388 */ /* 0x000fe80000000400 */
[----:B------:R-:W-:Y:S04]  /*0740*/  STS.U16 [R4+0x2a00], R43 ;  /* 0x002a002b04007388 */ /* 0x000fe80000000400 */
[----:B------:R-:W-:Y:S04]  /*0750*/  STS.U16 [R4+0x2800], R41 ;  /* 0x0028002904007388 */ /* 0x000fe80000000400 */
[----:B------:R-:W-:Y:S04]  /*0760*/  STS.U16 [R4+0x2c00], R13 ;  /* 0x002c000d04007388 */ /* 0x000fe80000000400 */
[----:B----4-:R-:W-:Y:S04]  /*0770*/  STS.U16 [R4+0x2e00], R17 ;  /* 0x002e001104007388 */ /* 0x010fe80000000400 */
[----:B------:R-:W-:Y:S04]  /*0780*/  STS.U16 [R6+0x2100], R27 ;  /* 0x0021001b06007388 */ /* 0x000fe80000000400 */
[----:B------:R-:W-:Y:S04]  /*0790*/  STS.U16 [R6+0x2300], R31 ;  /* 0x0023001f06007388 */ /* 0x000fe80000000400 */
[----:B------:R-:W-:Y:S04]  /*07a0*/  STS.U16 [R6+0x2500], R35 ;  /* 0x0025002306007388 */ /* 0x000fe80000000400 */
[----:B------:R-:W-:Y:S04]  /*07b0*/  STS.U16 [R6+0x2700], R39 ;  /* 0x0027002706007388 */ /* 0x000fe80000000400 */
[----:B------:R0:W-:Y:S02]  /*07c0*/  STS.U16 [R6+0x2900], R11 ;  /* 0x0029000b06007388 */ /* 0x0001e40000000400 */
[----:B0-----:R-:W-:-:S04]  /*07d0*/  IADD3 R11, R25, 0x20, RZ ;  /* 0x00000020190b7810 */ /* 0x001fc80007ffe0ff */
[----:B------:R-:W-:Y:S01]  /*07e0*/  ISETP.GE.AND P1, PT, R11, 0x1, PT ;  /* 0x000000010b00780c */ /* 0x000fe20003f26270 */
[----:B------:R0:W-:Y:S04]  /*07f0*/  STS.U16 [R6+0x2d00], R9 ;  /* 0x002d000906007388 */ /* 0x0001e80000000400 */
[----:B------:R1:W-:Y:S01]  /*0800*/  STS.U16 [R6+0x2b00], R7 ;  /* 0x002b000706007388 */ /* 0x0003e20000000400 */
[----:B0-----:R-:W-:-:S04]  /*0810*/  SHF.L.U32 R9, R0, 0x1, RZ ;  /* 0x0000000100097819 */ /* 0x001fc800000006ff */
[----:B-1----:R-:W-:Y:S01]  /*0820*/  LOP3.LUT R7, R9, 0x3c, RZ, 0xc0, !PT ;  /* 0x0000003c09077812 */ /* 0x002fe200078ec0ff */
[----:B------:R0:W-:Y:S01]  /*0830*/  STS.U16 [R6+0x2f00], R15 ;  /* 0x002f000f06007388 */ /* 0x0001e20000000400 */
[----:B------:R-:W-:Y:S01]  /*0840*/  MOV R13, 0x3f800000 ;  /* 0x3f800000000d7802 */ /* 0x000fe20000000f00 */
[----:B------:R-:W-:Y:S01]  /*0850*/  IMAD.MOV.U32 R43, RZ, RZ, 0x3f800000 ;  /* 0x3f800000ff2b7424 */ /* 0x000fe200078e00ff */
[----:B------:R-:W-:Y:S01]  /*0860*/  LOP3.LUT R17, R0, 0x7, RZ, 0xc0, !PT ;  /* 0x0000000700117812 */ /* 0x000fe200078ec0ff */
[----:B------:R-:W-:Y:S02]  /*0870*/  IMAD R16, R20, 0x8, R7 ;  /* 0x0000000814107824 */ /* 0x000fe400078e0207 */
[----:B0-----:R-:W-:Y:S01]  /*0880*/  IMAD R15, R18, c[0x0][0x1c8], RZ ;  /* 0x00007200120f7a24 */ /* 0x001fe200078e02ff */
[----:B------:R-:W-:Y:S05]  /*0890*/  @!P1 BRA `(.L_x_0) ;  /* 0x000030f000009947 */ /* 0x000fea0003800000 */
[----:B------:R-:W-:Y:S01]  /*08a0*/  IMAD R18, R19, c[0x0][0x1a8], RZ ;  /* 0x00006a0013127a24 */ /* 0x000fe200078e02ff */
[--C-:B------:R-:W-:Y:S01]  /*08b0*/  SHF.R.U32.HI R28, RZ, 0x2, R0.reuse ;  /* 0x00000002ff1c7819 */ /* 0x100fe20000011600 */
[----:B------:R-:W-:Y:S01]  /*08c0*/  IMAD R7, R2, c[0x0][0x1a0], RZ ;  /* 0x0000680002077a24 */ /* 0x000fe200078e02ff */
[----:B------:R-:W-:Y:S01]  /*08d0*/  LEA R29, R17, R20, 0x2 ;  /* 0x00000014111d7211 */ /* 0x000fe200078e10ff */
[----:B------:R-:W-:Y:S01]  /*08e0*/  IMAD.SHL.U32 R23, R0, 0x8, RZ ;  /* 0x0000000800177824 */ /* 0x000fe200078e00ff */
[----:B------:R-:W-:Y:S01]  /*08f0*/  SGXT.U32 R28, R28, 0x3 ;  /* 0x000000031c1c781a */ /* 0x000fe20000000000 */
[----:B------:R-:W-:Y:S01]  /*0900*/  IMAD.SHL.U32 R13, R7, 0x2, RZ ;  /* 0x00000002070d7824 */ /* 0x000fe200078e00ff */
[----:B------:R-:W-:Y:S01]  /*0910*/  MOV R172, 0xff800000 ;  /* 0xff80000000ac7802 */ /* 0x000fe20000000f00 */
[C---:B------:R-:W-:Y:S01]  /*0920*/  IMAD.SHL.U32 R22, R18.reuse, 0x2, RZ ;  /* 0x0000000212167824 */ /* 0x040fe200078e00ff */
[----:B------:R-:W-:Y:S01]  /*0930*/  CS2R R72, SRZ ;  /* 0x0000000000487805 */ /* 0x000fe2000001ff00 */
[----:B------:R-:W-:Y:S01]  /*0940*/  IMAD.HI R24, R18, 0x2, RZ ;  /* 0x0000000212187827 */ /* 0x000fe200078e02ff */
[----:B------:R-:W-:Y:S01]  /*0950*/  LOP3.LUT R18, R23, 0x30, RZ, 0xc0, !PT ;  /* 0x0000003017127812 */ /* 0x000fe200078ec0ff */
[----:B------:R-:W-:Y:S01]  /*0960*/  CS2R R74, SRZ ;  /* 0x00000000004a7805 */ /* 0x000fe2000001ff00 */
[----:B------:R-:W-:Y:S01]  /*0970*/  IADD3 R174, P1, P2, R22, c[0x0][0x168], R13 ;  /* 0x00005a0016ae7a10 */ /* 0x000fe20007a3e00d */
[----:B------:R-:W-:Y:S01]  /*0980*/  IMAD R21, R19, c[0x0][0x1b4], RZ ;  /* 0x00006d0013157a24 */ /* 0x000fe200078e02ff */
[----:B------:R-:W-:Y:S01]  /*0990*/  SHF.R.U32.HI R13, RZ, 0x6, R0 ;  /* 0x00000006ff0d7819 */ /* 0x000fe20000011600 */
[----:B------:R-:W-:Y:S01]  /*09a0*/  IMAD R10, R2, c[0x0][0x1b0], RZ ;  /* 0x00006c00020a7a24 */ /* 0x000fe200078e02ff */
[----:B------:R-:W-:Y:S01]  /*09b0*/  CS2R R76, SRZ ;  /* 0x00000000004c7805 */ /* 0x000fe2000001ff00 */
[----:B------:R-:W-:Y:S01]  /*09c0*/  IMAD.SHL.U32 R26, R17, 0x10, RZ ;  /* 0x00000010111a7824 */ /* 0x000fe200078e00ff */
[----:B------:R-:W-:Y:S01]  /*09d0*/  SHF.L.U32 R23, R21, 0x1, RZ ;  /* 0x0000000115177819 */ /* 0x000fe200000006ff */
[----:B------:R-:W-:Y:S01]  /*09e0*/  IMAD.SHL.U32 R27, R0, 0x80, RZ ;  /* 0x00000080001b7824 */ /* 0x000fe200078e00ff */
[----:B------:R-:W-:Y:S01]  /*09f0*/  SGXT.U32 R13, R13, 0x1 ;  /* 0x000000010d0d781a */ /* 0x000fe20000000000 */
[----:B------:R-:W-:Y:S01]  /*0a00*/  IMAD.HI R19, R7, 0x2, RZ ;  /* 0x0000000207137827 */ /* 0x000fe200078e02ff */
[----:B------:R-:W-:Y:S01]  /*0a10*/  CS2R R78, SRZ ;  /* 0x00000000004e7805 */ /* 0x000fe2000001ff00 */
[----:B------:R-:W-:Y:S01]  /*0a20*/  CS2R R66, SRZ ;  /* 0x0000000000427805 */ /* 0x000fe2000001ff00 */
[----:B------:R-:W-:Y:S01]  /*0a30*/  LOP3.LUT R7, R26, 0x780, R27, 0xf8, !PT ;  /* 0x000007801a077812 */ /* 0x000fe200078ef81b */
[----:B------:R-:W-:Y:S01]  /*0a40*/  IMAD.SHL.U32 R122, R10, 0x2, RZ ;  /* 0x000000020a7a7824 */ /* 0x000fe200078e00ff */
[----:B------:R-:W-:Y:S01]  /*0a50*/  IADD3.X R42, R24, c[0x0][0x16c], R19, P1, P2 ;  /* 0x00005b00182a7a10 */ /* 0x000fe20000fe4413 */
[----:B------:R-:W-:Y:S01]  /*0a60*/  IMAD R22, R17, 0x40, R18 ;  /* 0x0000004011167824 */ /* 0x000fe200078e0212 */
[--C-:B------:R-:W-:Y:S01]  /*0a70*/  LOP3.LUT R26, R26, 0x30, R9.reuse, 0x78, !PT ;  /* 0x000000301a1a7812 */ /* 0x100fe200078e7809 */
[----:B------:R-:W-:Y:S01]  /*0a80*/  IMAD.HI R21, R21, 0x2, RZ ;  /* 0x0000000215157827 */ /* 0x000fe200078e02ff */
[----:B------:R-:W-:Y:S01]  /*0a90*/  IADD3 R122, P3, P4, R23, c[0x0][0x170], R122 ;  /* 0x00005c00177a7a10 */ /* 0x000fe20007c7e07a */
[----:B------:R-:W-:Y:S01]  /*0aa0*/  UMOV UR4, URZ ;  /* 0x0000003f00047c82 */ /* 0x000fe20008000000 */
[----:B------:R-:W-:Y:S01]  /*0ab0*/  LOP3.LUT R19, R9, 0x6, RZ, 0xc0, !PT ;  /* 0x0000000609137812 */ /* 0x000fe200078ec0ff */
[----:B------:R-:W-:Y:S01]  /*0ac0*/  IMAD.HI R10, R10, 0x2, RZ ;  /* 0x000000020a0a7827 */ /* 0x000fe200078e02ff */
[----:B------:R-:W-:-:S02]  /*0ad0*/  LOP3.LUT R23, R22, 0x10, R9, 0x78, !PT ;  /* 0x0000001016177812 */ /* 0x000fc400078e7809 */
[----:B------:R-:W-:Y:S01]  /*0ae0*/  LOP3.LUT R9, R0, 0x1f, RZ, 0xc0, !PT ;  /* 0x0000001f00097812 */ /* 0x000fe200078ec0ff */
[----:B------:R-:W-:Y:S01]  /*0af0*/  IMAD.MOV.U32 R44, RZ, RZ, c[0x0][0x1a4] ;  /* 0x00006900ff2c7624 */ /* 0x000fe200078e00ff */
[----:B------:R-:W-:Y:S01]  /*0b00*/  IADD3.X R40, R21, c[0x0][0x174], R10, P3, P4 ;  /* 0x00005d0015287a10 */ /* 0x000fe20001fe840a */
[----:B------:R-:W-:Y:S01]  /*0b10*/  IMAD R41, R13, c[0x0][0x1b8], RZ ;  /* 0x00006e000d297a24 */ /* 0x000fe200078e02ff */
[----:B------:R-:W-:Y:S01]  /*0b20*/  LEA R9, R14, R9, 0x3 ;  /* 0x000000090e097211 */ /* 0x000fe200078e18ff */
[----:B------:R-:W-:Y:S01]  /*0b30*/  IMAD.U32 R18, R29, 0x20, R26 ;  /* 0x000000201d127824 */ /* 0x000fe200078e001a */
[----:B------:R-:W-:Y:S01]  /*0b40*/  LOP3.LUT R22, R0, 0x10, RZ, 0xc0, !PT ;  /* 0x0000001000167812 */ /* 0x000fe200078ec0ff */
[----:B------:R-:W-:Y:S01]  /*0b50*/  IMAD.SHL.U32 R29, R14, 0x4, RZ ;  /* 0x000000040e1d7824 */ /* 0x000fe200078e00ff */
[----:B------:R-:W-:Y:S01]  /*0b60*/  LEA.HI R19, R20, R19, RZ, 0x1e ;  /* 0x0000001314137211 */ /* 0x000fe200078ff0ff */
[----:B------:R-:W-:Y:S01]  /*0b70*/  IMAD.SHL.U32 R27, R9, 0x4, RZ ;  /* 0x00000004091b7824 */ /* 0x000fe200078e00ff */
[----:B------:R-:W-:Y:S01]  /*0b80*/  SHF.R.U32.HI R20, RZ, 0x1, R20 ;  /* 0x00000001ff147819 */ /* 0x000fe20000011614 */
[----:B------:R-:W-:Y:S01]  /*0b90*/  IMAD R9, R13, c[0x0][0x1a4], RZ ;  /* 0x000069000d097a24 */ /* 0x000fe200078e02ff */
[----:B------:R-:W-:Y:S01]  /*0ba0*/  LOP3.LUT R26, R28, 0x8, RZ, 0xfc, !PT ;  /* 0x000000081c1a7812 */ /* 0x000fe200078efcff */
[----:B------:R-:W-:Y:S01]  /*0bb0*/  IMAD R21, R22, 0x20, R23 ;  /* 0x0000002016157824 */ /* 0x000fe200078e0217 */
[----:B------:R-:W-:Y:S01]  /*0bc0*/  LOP3.LUT R20, R27, R20, RZ, 0x3c, !PT ;  /* 0x000000141b147212 */ /* 0x000fe200078e3cff */
[----:B------:R-:W-:Y:S01]  /*0bd0*/  IMAD.MOV.U32 R52, RZ, RZ, c[0x0][0x1b8] ;  /* 0x00006e00ff347624 */ /* 0x000fe200078e00ff */
[----:B------:R-:W-:Y:S01]  /*0be0*/  LEA R10, R44, R9, 0x1 ;  /* 0x000000092c0a7211 */ /* 0x000fe200078e08ff */
[----:B------:R-:W-:Y:S01]  /*0bf0*/  IMAD.SHL.U32 R31, R26, 0x10, RZ ;  /* 0x000000101a1f7824 */ /* 0x000fe200078e00ff */
[----:B------:R-:W-:Y:S01]  /*0c00*/  SHF.R.U32.HI R22, RZ, 0x3, R12 ;  /* 0x00000003ff167819 */ /* 0x000fe2000001160c */
[----:B------:R-:W-:Y:S01]  /*0c10*/  IMAD.MOV.U32 R179, RZ, RZ, -0x800000 ;  /* 0xff800000ffb37424 */ /* 0x000fe200078e00ff */
[----:B------:R-:W-:Y:S01]  /*0c20*/  LOP3.LUT R27, R28, 0x10, RZ, 0xfc, !PT ;  /* 0x000000101c1b7812 */ /* 0x000fe200078efcff */
[----:B------:R-:W-:Y:S01]  /*0c30*/  IMAD R33, R44, 0x2, R10 ;  /* 0x000000022c217824 */ /* 0x000fe200078e020a */
[----:B------:R-:W-:Y:S01]  /*0c40*/  LOP3.LUT R32, R22, 0xc, RZ, 0xc0, !PT ;  /* 0x0000000c16207812 */ /* 0x000fe200078ec0ff */
[----:B------:R-:W-:Y:S01]  /*0c50*/  IMAD.MOV.U32 R178, RZ, RZ, -0x800000 ;  /* 0xff800000ffb27424 */ /* 0x000fe200078e00ff */
[-C--:B------:R-:W-:Y:S01]  /*0c60*/  LEA R238, P2, R9, R174.reuse, 0x1 ;  /* 0x000000ae09ee7211 */ /* 0x080fe200078408ff */
[----:B------:R-:W-:Y:S01]  /*0c70*/  IMAD R13, R44, 0x2, R33 ;  /* 0x000000022c0d7824 */ /* 0x000fe200078e0221 */
[----:B------:R-:W-:Y:S01]  /*0c80*/  LEA R234, P3, R33, R174, 0x1 ;  /* 0x000000ae21ea7211 */ /* 0x000fe200078608ff */
[----:B------:R-:W-:Y:S01]  /*0c90*/  IMAD.SHL.U32 R39, R27, 0x10, RZ ;  /* 0x000000101b277824 */ /* 0x000fe200078e00ff */
[----:B------:R-:W-:Y:S01]  /*0ca0*/  LEA.HI.X.SX32 R239, R9, R42, 0x1, P2 ;  /* 0x0000002a09ef7211 */ /* 0x000fe200010f0eff */
[----:B------:R-:W-:Y:S01]  /*0cb0*/  IMAD.IADD R30, R32, 0x1, R31 ;  /* 0x00000001201e7824 */ /* 0x000fe200078e021f */
[----:B------:R-:W-:Y:S01]  /*0cc0*/  LEA R34, R44, R13, 0x1 ;  /* 0x0000000d2c227211 */ /* 0x000fe200078e08ff */
[----:B------:R-:W-:Y:S01]  /*0cd0*/  IMAD.IADD R31, R32, 0x1, R39 ;  /* 0x00000001201f7824 */ /* 0x000fe200078e0227 */
[----:B------:R-:W-:Y:S01]  /*0ce0*/  LEA R236, P2, R10, R174, 0x1 ;  /* 0x000000ae0aec7211 */ /* 0x000fe200078408ff */
[----:B------:R-:W-:Y:S01]  /*0cf0*/  IMAD.IADD R29, R29, 0x1, R32 ;  /* 0x000000011d1d7824 */ /* 0x000fe200078e0220 */
[-C--:B------:R-:W-:Y:S01]  /*0d00*/  LEA.HI.X.SX32 R235, R33, R42.reuse, 0x1, P3 ;  /* 0x0000002a21eb7211 */ /* 0x080fe200018f0eff */
[----:B------:R-:W-:Y:S01]  /*0d10*/  IMAD R35, R44, 0x2, R34 ;  /* 0x000000022c237824 */ /* 0x000fe200078e0222 */
[----:B------:R-:W-:Y:S01]  /*0d20*/  LEA.HI.X.SX32 R237, R10, R42, 0x1, P2 ;  /* 0x0000002a0aed7211 */ /* 0x000fe200010f0eff */
[----:B------:R-:W-:Y:S01]  /*0d30*/  IMAD.MOV.U32 R173, RZ, RZ, -0x800000 ;  /* 0xff800000ffad7424 */ /* 0x000fe200078e00ff */
[----:B------:R-:W-:-:S02]  /*0d40*/  LEA R232, P2, R13, R174, 0x1 ;  /* 0x000000ae0de87211 */ /* 0x000fc400078408ff */
[C---:B------:R-:W-:Y:S02]  /*0d50*/  LEA R36, R44.reuse, R35, 0x1 ;  /* 0x000000232c247211 */ /* 0x040fe400078e08ff */
[----:B------:R-:W-:Y:S02]  /*0d60*/  LEA.HI.X.SX32 R233, R13, R42, 0x1, P2 ;  /* 0x0000002a0de97211 */ /* 0x000fe400010f0eff */
[----:B------:R-:W-:Y:S02]  /*0d70*/  LEA R37, R44, R36, 0x1 ;  /* 0x000000242c257211 */ /* 0x000fe400078e08ff */
[----:B------:R-:W-:Y:S02]  /*0d80*/  LEA R230, P3, R34, R174, 0x1 ;  /* 0x000000ae22e67211 */ /* 0x000fe400078608ff */
[----:B------:R-:W-:Y:S02]  /*0d90*/  LEA R38, R44, R37, 0x1 ;  /* 0x000000252c267211 */ /* 0x000fe400078e08ff */
[----:B------:R-:W-:-:S02]  /*0da0*/  LEA.HI.X.SX32 R231, R34, R42, 0x1, P3 ;  /* 0x0000002a22e77211 */ /* 0x000fc400018f0eff */
[CC--:B------:R-:W-:Y:S01]  /*0db0*/  LEA R228, P2, R35.reuse, R174.reuse, 0x1 ;  /* 0x000000ae23e47211 */ /* 0x0c0fe200078408ff */
[----:B------:R-:W-:Y:S01]  /*0dc0*/  IMAD R39, R44, 0x2, R38 ;  /* 0x000000022c277824 */ /* 0x000fe200078e0226 */
[----:B------:R-:W-:Y:S02]  /*0dd0*/  LEA R226, P3, R36, R174, 0x1 ;  /* 0x000000ae24e27211 */ /* 0x000fe400078608ff */
[-C--:B------:R-:W-:Y:S02]  /*0de0*/  LEA.HI.X.SX32 R229, R35, R42.reuse, 0x1, P2 ;  /* 0x0000002a23e57211 */ /* 0x080fe400010f0eff */
[----:B------:R-:W-:Y:S02]  /*0df0*/  LEA R9, R44, R39, 0x1 ;  /* 0x000000272c097211 */ /* 0x000fe400078e08ff */
[----:B------:R-:W-:Y:S02]  /*0e00*/  LEA.HI.X.SX32 R227, R36, R42, 0x1, P3 ;  /* 0x0000002a24e37211 */ /* 0x000fe400018f0eff */
[-C--:B------:R-:W-:Y:S01]  /*0e10*/  LEA R224, P2, R37, R174.reuse, 0x1 ;  /* 0x000000ae25e07211 */ /* 0x080fe200078408ff */
[----:B------:R-:W-:Y:S01]  /*0e20*/  IMAD R10, R44, 0x2, R9 ;  /* 0x000000022c0a7824 */ /* 0x000fe200078e0209 */
[----:B------:R-:W-:-:S02]  /*0e30*/  LEA R222, P3, R38, R174, 0x1 ;  /* 0x000000ae26de7211 */ /* 0x000fc400078608ff */
[----:B------:R-:W-:Y:S02]  /*0e40*/  LEA.HI.X.SX32 R225, R37, R42, 0x1, P2 ;  /* 0x0000002a25e17211 */ /* 0x000fe400010f0eff */
[----:B------:R-:W-:Y:S02]  /*0e50*/  LEA R33, R44, R10, 0x1 ;  /* 0x0000000a2c217211 */ /* 0x000fe400078e08ff */
[----:B------:R-:W-:Y:S02]  /*0e60*/  LEA.HI.X.SX32 R223, R38, R42, 0x1, P3 ;  /* 0x0000002a26df7211 */ /* 0x000fe400018f0eff */
[-C--:B------:R-:W-:Y:S01]  /*0e70*/  LEA R220, P2, R39, R174.reuse, 0x1 ;  /* 0x000000ae27dc7211 */ /* 0x080fe200078408ff */
[----:B------:R-:W-:Y:S01]  /*0e80*/  IMAD R13, R44, 0x2, R33 ;  /* 0x000000022c0d7824 */ /* 0x000fe200078e0221 */
[----:B------:R-:W-:Y:S02]  /*0e90*/  LEA R218, P3, R9, R174, 0x1 ;  /* 0x000000ae09da7211 */ /* 0x000fe400078608ff */
[----:B------:R-:W-:-:S02]  /*0ea0*/  LEA.HI.X.SX32 R221, R39, R42, 0x1, P2 ;  /* 0x0000002a27dd7211 */ /* 0x000fc400010f0eff */
[----:B------:R-:W-:Y:S02]  /*0eb0*/  LEA R34, R44, R13, 0x1 ;  /* 0x0000000d2c227211 */ /* 0x000fe400078e08ff */
[----:B------:R-:W-:Y:S02]  /*0ec0*/  LOP3.LUT R22, R28, R25, RZ, 0xfc, !PT ;  /* 0x000000191c167212 */ /* 0x000fe400078efcff */
[C---:B------:R-:W-:Y:S01]  /*0ed0*/  LOP3.LUT R23, R25.reuse, 0x8, R28, 0xfe, !PT ;  /* 0x0000000819177812 */ /* 0x040fe200078efe1c */
[C---:B------:R-:W-:Y:S01]  /*0ee0*/  IMAD R35, R44.reuse, 0x2, R34 ;  /* 0x000000022c237824 */ /* 0x040fe200078e0222 */
[C-C-:B------:R-:W-:Y:S02]  /*0ef0*/  LOP3.LUT R24, R25.reuse, 0x10, R28.reuse, 0xfe, !PT ;  /* 0x0000001019187812 */ /* 0x140fe400078efe1c */
[----:B------:R-:W-:Y:S02]  /*0f00*/  LOP3.LUT R25, R25, 0x18, R28, 0xfe, !PT ;  /* 0x0000001819197812 */ /* 0x000fe400078efe1c */
[----:B------:R-:W-:-:S02]  /*0f10*/  LEA R36, R44, R35, 0x1 ;  /* 0x000000232c247211 */ /* 0x000fc400078e08ff */
[----:B------:R-:W-:Y:S02]  /*0f20*/  LOP3.LUT R28, R28, 0x18, RZ, 0xfc, !PT ;  /* 0x000000181c1c7812 */ /* 0x000fe400078efcff */
[----:B------:R-:W-:Y:S01]  /*0f30*/  LEA.HI.X.SX32 R219, R9, R42, 0x1, P3 ;  /* 0x0000002a09db7211 */ /* 0x000fe200018f0eff */
[----:B------:R-:W-:Y:S01]  /*0f40*/  IMAD R37, R44, 0x2, R36 ;  /* 0x000000022c257824 */ /* 0x000fe200078e0224 */
[-C--:B------:R-:W-:Y:S01]  /*0f50*/  LEA R216, P2, R10, R174.reuse, 0x1 ;  /* 0x000000ae0ad87211 */ /* 0x080fe200078408ff */
[----:B------:R-:W-:Y:S01]  /*0f60*/  IMAD.SHL.U32 R43, R28, 0x10, RZ ;  /* 0x000000101c2b7824 */ /* 0x000fe200078e00ff */
[C---:B------:R-:W-:Y:S02]  /*0f70*/  LEA R214, P3, R33.reuse, R174, 0x1 ;  /* 0x000000ae21d67211 */ /* 0x040fe400078608ff */
[----:B------:R-:W-:Y:S01]  /*0f80*/  LEA R38, R44, R37, 0x1 ;  /* 0x000000252c267211 */ /* 0x000fe200078e08ff */
[----:B------:R-:W-:Y:S01]  /*0f90*/  IMAD.IADD R32, R32, 0x1, R43 ;  /* 0x0000000120207824 */ /* 0x000fe200078e022b */
[-C--:B------:R-:W-:Y:S01]  /*0fa0*/  LEA.HI.X.SX32 R217, R10, R42.reuse, 0x1, P2 ;  /* 0x0000002a0ad97211 */ /* 0x080fe200010f0eff */
[----:B------:R-:W-:Y:S01]  /*0fb0*/  IMAD R43, R52, 0x2, R41 ;  /* 0x00000002342b7824 */ /* 0x000fe200078e0229 */
[----:B------:R-:W-:Y:S01]  /*0fc0*/  LEA.HI.X.SX32 R215, R33, R42, 0x1, P3 ;  /* 0x0000002a21d77211 */ /* 0x000fe200018f0eff */
[----:B------:R-:W-:Y:S01]  /*0fd0*/  IMAD R39, R44, 0x2, R38 ;  /* 0x000000022c277824 */ /* 0x000fe200078e0226 */
[CC--:B------:R-:W-:Y:S01]  /*0fe0*/  LEA R212, P2, R13.reuse, R174.reuse, 0x1 ;  /* 0x000000ae0dd47211 */ /* 0x0c0fe200078408ff */
[----:B------:R-:W-:Y:S01]  /*0ff0*/  IMAD R45, R52, 0x2, R43 ;  /* 0x00000002342d7824 */ /* 0x000fe200078e022b */
[----:B------:R-:W-:Y:S01]  /*1000*/  LEA R210, P3, R34, R174, 0x1 ;  /* 0x000000ae22d27211 */ /* 0x000fe200078608ff */
[----:B------:R-:W-:Y:S01]  /*1010*/  IMAD R9, R44, 0x2, R39 ;  /* 0x000000022c097824 */ /* 0x000fe200078e0227 */
[-C--:B------:R-:W-:Y:S01]  /*1020*/  LEA.HI.X.SX32 R213, R13, R42.reuse, 0x1, P2 ;  /* 0x0000002a0dd57211 */ /* 0x080fe200010f0eff */
[----:B------:R-:W-:Y:S01]  /*1030*/  IMAD R47, R52, 0x2, R45 ;  /* 0x00000002342f7824 */ /* 0x000fe200078e022d */
[----:B------:R-:W-:Y:S01]  /*1040*/  LEA.HI.X.SX32 R211, R34, R42, 0x1, P3 ;  /* 0x0000002a22d37211 */ /* 0x000fe200018f0eff */
[----:B------:R-:W-:Y:S01]  /*1050*/  IMAD R10, R44, 0x2, R9 ;  /* 0x000000022c0a7824 */ /* 0x000fe200078e0209 */
[-C--:B------:R-:W-:Y:S01]  /*1060*/  LEA R208, P4, R35, R174.reuse, 0x1 ;  /* 0x000000ae23d07211 */ /* 0x080fe200078808ff */
[----:B------:R-:W-:Y:S01]  /*1070*/  IMAD R49, R52, 0x2, R47 ;  /* 0x0000000234317824 */ /* 0x000fe200078e022f */
[----:B------:R-:W-:Y:S01]  /*1080*/  LEA R204, P3, R37, R174, 0x1 ;  /* 0x000000ae25cc7211 */ /* 0x000fe200078608ff */
[----:B------:R-:W-:Y:S01]  /*1090*/  IMAD R33, R44, 0x2, R10 ;  /* 0x000000022c217824 */ /* 0x000fe200078e020a */
[----:B------:R-:W-:Y:S01]  /*10a0*/  LEA.HI.X.SX32 R209, R35, R42, 0x1, P4 ;  /* 0x0000002a23d17211 */ /* 0x000fe200020f0eff */
[----:B------:R-:W-:Y:S01]  /*10b0*/  IMAD R51, R52, 0x2, R49 ;  /* 0x0000000234337824 */ /* 0x000fe200078e0231 */
[----:B------:R-:W-:Y:S01]  /*10c0*/  LEA R206, P2, R36, R174, 0x1 ;  /* 0x000000ae24ce7211 */ /* 0x000fe200078408ff */
[----:B------:R-:W-:Y:S01]  /*10d0*/  IMAD R13, R44, 0x2, R33 ;  /* 0x000000022c0d7824 */ /* 0x000fe200078e0221 */
[----:B------:R-:W-:Y:S01]  /*10e0*/  LEA.HI.X.SX32 R205, R37, R42, 0x1, P3 ;  /* 0x0000002a25cd7211 */ /* 0x000fe200018f0eff */
[----:B------:R-:W-:Y:S01]  /*10f0*/  IMAD R53, R52, 0x2, R51 ;  /* 0x0000000234357824 */ /* 0x000fe200078e0233 */
[----:B------:R-:W-:-:S02]  /*1100*/  LEA R202, P4, R38, R174, 0x1 ;  /* 0x000000ae26ca7211 */ /* 0x000fc400078808ff */
[----:B------:R-:W-:Y:S01]  /*1110*/  LEA R34, R44, R13, 0x1 ;  /* 0x0000000d2c227211 */ /* 0x000fe200078e08ff */
[----:B------:R-:W-:Y:S01]  /*1120*/  IMAD R55, R52, 0x2, R53 ;  /* 0x0000000234377824 */ /* 0x000fe200078e0235 */
[----:B------:R-:W-:Y:S02]  /*1130*/  LEA.HI.X.SX32 R207, R36, R42, 0x1, P2 ;  /* 0x0000002a24cf7211 */ /* 0x000fe400010f0eff */
[C---:B------:R-:W-:Y:S01]  /*1140*/  LEA R198, P3, R9.reuse, R174, 0x1 ;  /* 0x000000ae09c67211 */ /* 0x040fe200078608ff */
        /* <DEDUP_REMOVED lines=15> */
[-C--:B------:R-:W-:Y:S02]  /*1240*/  LEA R190, P4, R34, R174.reuse, 0x1 ;  /* 0x000000ae22be7211 */ /* 0x080fe400078808ff */
[----:B------:R-:W-:Y:S02]  /*1250*/  LEA R194, P2, R33, R174, 0x1 ;  /* 0x000000ae21c27211 */ /* 0x000fe400078408ff */
[-C--:B------:R-:W-:Y:S01]  /*1260*/  LEA.HI.X.SX32 R193, R13, R42.reuse, 0x1, P3 ;  /* 0x0000002a0dc17211 */ /* 0x080fe200018f0eff */
[----:B------:R-:W-:Y:S01]  /*1270*/  IMAD R13, R44, 0x2, R10 ;  /* 0x000000022c0d7824 */ /* 0x000fe200078e020a */
[----:B------:R-:W-:-:S02]  /*1280*/  LEA.HI.X.SX32 R191, R34, R42, 0x1, P4 ;  /* 0x0000002a22bf7211 */ /* 0x000fc400020f0eff */
[----:B------:R-:W-:Y:S01]  /*1290*/  LEA.HI.X.SX32 R195, R33, R42, 0x1, P2 ;  /* 0x0000002a21c37211 */ /* 0x000fe200010f0eff */
[----:B------:R-:W-:Y:S01]  /*12a0*/  IMAD R33, R44, 0x2, R13 ;  /* 0x000000022c217824 */ /* 0x000fe200078e020d */
[-C--:B------:R-:W-:Y:S02]  /*12b0*/  LEA R184, P4, R9, R174.reuse, 0x1 ;  /* 0x000000ae09b87211 */ /* 0x080fe400078808ff */
[-C--:B------:R-:W-:Y:S02]  /*12c0*/  LEA R188, P2, R35, R174.reuse, 0x1 ;  /* 0x000000ae23bc7211 */ /* 0x080fe400078408ff */
[----:B------:R-:W-:Y:S02]  /*12d0*/  LEA R186, P3, R36, R174, 0x1 ;  /* 0x000000ae24ba7211 */ /* 0x000fe400078608ff */
[-C--:B------:R-:W-:Y:S01]  /*12e0*/  LEA.HI.X.SX32 R185, R9, R42.reuse, 0x1, P4 ;  /* 0x0000002a09b97211 */ /* 0x080fe200020f0eff */
[----:B------:R-:W-:Y:S01]  /*12f0*/  IMAD R9, R44, 0x2, R33 ;  /* 0x000000022c097824 */ /* 0x000fe200078e0221 */
[----:B------:R-:W-:-:S02]  /*1300*/  LEA.HI.X.SX32 R189, R35, R42, 0x1, P2 ;  /* 0x0000002a23bd7211 */ /* 0x000fc400010f0eff */
[----:B------:R-:W-:Y:S01]  /*1310*/  LEA.HI.X.SX32 R187, R36, R42, 0x1, P3 ;  /* 0x0000002a24bb7211 */ /* 0x000fe200018f0eff */
[----:B------:R-:W-:Y:S01]  /*1320*/  IMAD.MOV.U32 R36, RZ, RZ, RZ ;  /* 0x000000ffff247224 */ /* 0x000fe200078e00ff */
[-C--:B------:R-:W-:Y:S02]  /*1330*/  LEA R182, P2, R10, R174.reuse, 0x1 ;  /* 0x000000ae0ab67211 */ /* 0x080fe400078408ff */
[-C--:B------:R-:W-:Y:S02]  /*1340*/  LEA R180, P3, R13, R174.reuse, 0x1 ;  /* 0x000000ae0db47211 */ /* 0x080fe400078608ff */
[-C--:B------:R-:W-:Y:S02]  /*1350*/  LEA R176, P4, R33, R174.reuse, 0x1 ;  /* 0x000000ae21b07211 */ /* 0x080fe400078808ff */
[----:B------:R-:W-:Y:S02]  /*1360*/  LEA R174, P5, R9, R174, 0x1 ;  /* 0x000000ae09ae7211 */ /* 0x000fe400078a08ff */
[----:B------:R-:W-:-:S02]  /*1370*/  LEA R65, R52, R63, 0x1 ;  /* 0x0000003f34417211 */ /* 0x000fc400078e08ff */
[-C--:B------:R-:W-:Y:S02]  /*1380*/  LEA.HI.X.SX32 R175, R9, R42.reuse, 0x1, P5 ;  /* 0x0000002a09af7211 */ /* 0x080fe400028f0eff */
[C---:B------:R-:W-:Y:S02]  /*1390*/  LEA R9, R52.reuse, R65, 0x1 ;  /* 0x0000004134097211 */ /* 0x040fe400078e08ff */
[-C--:B------:R-:W-:Y:S02]  /*13a0*/  LEA.HI.X.SX32 R181, R13, R42.reuse, 0x1, P3 ;  /* 0x0000002a0db57211 */ /* 0x080fe400018f0eff */
[----:B------:R-:W-:Y:S01]  /*13b0*/  LEA.HI.X.SX32 R177, R33, R42, 0x1, P4 ;  /* 0x0000002a21b17211 */ /* 0x000fe200020f0eff */
[----:B------:R-:W-:Y:S01]  /*13c0*/  IMAD R13, R52, 0x2, R9 ;  /* 0x00000002340d7824 */ /* 0x000fe200078e0209 */
[C---:B------:R-:W-:Y:S02]  /*13d0*/  LEA R170, P1, R41.reuse, R122, 0x1 ;  /* 0x0000007a29aa7211 */ /* 0x040fe400078208ff */
[----:B------:R-:W-:Y:S01]  /*13e0*/  LEA.HI.X.SX32 R183, R10, R42, 0x1, P2 ;  /* 0x0000002a0ab77211 */ /* 0x000fe200010f0eff */
[----:B------:R-:W-:Y:S01]  /*13f0*/  IMAD R33, R52, 0x2, R13 ;  /* 0x0000000234217824 */ /* 0x000fe200078e020d */
[----:B------:R-:W-:-:S02]  /*1400*/  LEA.HI.X.SX32 R171, R41, R40, 0x1, P1 ;  /* 0x0000002829ab7211 */ /* 0x000fc400008f0eff */
[-C--:B------:R-:W-:Y:S01]  /*1410*/  LEA R168, P1, R43, R122.reuse, 0x1 ;  /* 0x0000007a2ba87211 */ /* 0x080fe200078208ff */
[C---:B------:R-:W-:Y:S01]  /*1420*/  IMAD R35, R52.reuse, 0x2, R33 ;  /* 0x0000000234237824 */ /* 0x040fe200078e0221 */
[----:B------:R-:W-:Y:S02]  /*1430*/  LEA R166, P2, R45, R122, 0x1 ;  /* 0x0000007a2da67211 */ /* 0x000fe400078408ff */
[----:B------:R-:W-:Y:S02]  /*1440*/  LEA.HI.X.SX32 R169, R43, R40, 0x1, P1 ;  /* 0x000000282ba97211 */ /* 0x000fe400008f0eff */
[C---:B------:R-:W-:Y:S02]  /*1450*/  LEA R37, R52.reuse, R35, 0x1 ;  /* 0x0000002334257211 */ /* 0x040fe400078e08ff */
[-C--:B------:R-:W-:Y:S02]  /*1460*/  LEA R162, P1, R49, R122.reuse, 0x1 ;  /* 0x0000007a31a27211 */ /* 0x080fe400078208ff */
[----:B------:R-:W-:Y:S01]  /*1470*/  LEA R164, P3, R47, R122, 0x1 ;  /* 0x0000007a2fa47211 */ /* 0x000fe200078608ff */
[----:B------:R-:W-:Y:S01]  /*1480*/  IMAD R39, R52, 0x2, R37 ;  /* 0x0000000234277824 */ /* 0x000fe200078e0225 */
[----:B------:R-:W-:-:S02]  /*1490*/  LEA.HI.X.SX32 R167, R45, R40, 0x1, P2 ;  /* 0x000000282da77211 */ /* 0x000fc400010f0eff */
[----:B------:R-:W-:Y:S01]  /*14a0*/  LEA.HI.X.SX32 R163, R49, R40, 0x1, P1 ;  /* 0x0000002831a37211 */ /* 0x000fe200008f0eff */
[C---:B------:R-:W-:Y:S01]  /*14b0*/  IMAD R41, R52.reuse, 0x2, R39 ;  /* 0x0000000234297824 */ /* 0x040fe200078e0227 */
[-C--:B------:R-:W-:Y:S02]  /*14c0*/  LEA R160, P2, R51, R122.reuse, 0x1 ;  /* 0x0000007a33a07211 */ /* 0x080fe400078408ff */
[----:B------:R-:W-:Y:S02]  /*14d0*/  LEA R156, P1, R55, R122, 0x1 ;  /* 0x0000007a379c7211 */ /* 0x000fe400078208ff */
[C---:B------:R-:W-:Y:S02]  /*14e0*/  LEA R43, R52.reuse, R41, 0x1 ;  /* 0x00000029342b7211 */ /* 0x040fe400078e08ff */
[----:B------:R-:W-:Y:S02]  /*14f0*/  LEA.HI.X.SX32 R165, R47, R40, 0x1, P3 ;  /* 0x000000282fa57211 */ /* 0x000fe400018f0eff */
[----:B------:R-:W-:Y:S01]  /*1500*/  LEA R158, P3, R53, R122, 0x1 ;  /* 0x0000007a359e7211 */ /* 0x000fe200078608ff */
[----:B------:R-:W-:Y:S01]  /*1510*/  IMAD R45, R52, 0x2, R43 ;  /* 0x00000002342d7824 */ /* 0x000fe200078e022b */
[----:B------:R-:W-:-:S02]  /*1520*/  LEA.HI.X.SX32 R161, R51, R40, 0x1, P2 ;  /* 0x0000002833a17211 */ /* 0x000fc400010f0eff */
[----:B------:R-:W-:Y:S01]  /*1530*/  LEA.HI.X.SX32 R157, R55, R40, 0x1, P1 ;  /* 0x00000028379d7211 */ /* 0x000fe200008f0eff */
[----:B------:R-:W-:Y:S01]  /*1540*/  IMAD R47, R52, 0x2, R45 ;  /* 0x00000002342f7824 */ /* 0x000fe200078e022d */
[-C--:B------:R-:W-:Y:S02]  /*1550*/  LEA R154, P2, R57, R122.reuse, 0x1 ;  /* 0x0000007a399a7211 */ /* 0x080fe400078408ff */
[----:B------:R-:W-:Y:S02]  /*1560*/  LEA R150, P1, R61, R122, 0x1 ;  /* 0x0000007a3d967211 */ /* 0x000fe400078208ff */
[----:B------:R-:W-:Y:S02]  /*1570*/  LEA.HI.X.SX32 R159, R53, R40, 0x1, P3 ;  /* 0x00000028359f7211 */ /* 0x000fe400018f0eff */
[----:B------:R-:W-:Y:S02]  /*1580*/  LEA R152, P3, R59, R122, 0x1 ;  /* 0x0000007a3b987211 */ /* 0x000fe400078608ff */
[----:B------:R-:W-:-:S02]  /*1590*/  LEA.HI.X.SX32 R155, R57, R40, 0x1, P2 ;  /* 0x00000028399b7211 */ /* 0x000fc400010f0eff */
[----:B------:R-:W-:Y:S02]  /*15a0*/  LEA.HI.X.SX32 R151, R61, R40, 0x1, P1 ;  /* 0x000000283d977211 */ /* 0x000fe400008f0eff */
[-C--:B------:R-:W-:Y:S01]  /*15b0*/  LEA R148, P2, R63, R122.reuse, 0x1 ;  /* 0x0000007a3f947211 */ /* 0x080fe200078408ff */
[----:B------:R-:W-:Y:S01]  /*15c0*/  CS2R R60, SRZ ;  /* 0x00000000003c7805 */ /* 0x000fe2000001ff00 */
[----:B------:R-:W-:Y:S02]  /*15d0*/  LEA R144, P1, R9, R122, 0x1 ;  /* 0x0000007a09907211 */ /* 0x000fe400078208ff */
[----:B------:R-:W-:Y:S02]  /*15e0*/  LEA.HI.X.SX32 R153, R59, R40, 0x1, P3 ;  /* 0x000000283b997211 */ /* 0x000fe400018f0eff */
[----:B------:R-:W-:Y:S02]  /*15f0*/  LEA R146, P3, R65, R122, 0x1 ;  /* 0x0000007a41927211 */ /* 0x000fe400078608ff */
[----:B------:R-:W-:-:S02]  /*1600*/  LEA.HI.X.SX32 R149, R63, R40, 0x1, P2 ;  /* 0x000000283f957211 */ /* 0x000fc400010f0eff */
[----:B------:R-:W-:Y:S01]  /*1610*/  LEA.HI.X.SX32 R145, R9, R40, 0x1, P1 ;  /* 0x0000002809917211 */ /* 0x000fe200008f0eff */
[----:B------:R-:W-:Y:S01]  /*1620*/  CS2R R62, SRZ ;  /* 0x00000000003e7805 */ /* 0x000fe2000001ff00 */
[----:B------:R-:W-:Y:S02]  /*1630*/  LEA R142, P2, R13, R122, 0x1 ;  /* 0x0000007a0d8e7211 */ /* 0x000fe400078408ff */
[C---:B------:R-:W-:Y:S02]  /*1640*/  LEA R9, R52.reuse, R47, 0x1 ;  /* 0x0000002f34097211 */ /* 0x040fe400078e08ff */
[----:B------:R-:W-:Y:S02]  /*1650*/  LEA.HI.X.SX32 R147, R65, R40, 0x1, P3 ;  /* 0x0000002841937211 */ /* 0x000fe400018f0eff */
[----:B------:R-:W-:Y:S01]  /*1660*/  LEA R140, P3, R33, R122, 0x1 ;  /* 0x0000007a218c7211 */ /* 0x000fe200078608ff */
[----:B------:R-:W-:Y:S01]  /*1670*/  CS2R R64, SRZ ;  /* 0x0000000000407805 */ /* 0x000fe2000001ff00 */
[-C--:B------:R-:W-:Y:S01]  /*1680*/  LEA.HI.X.SX32 R143, R13, R40.reuse, 0x1, P2 ;  /* 0x000000280d8f7211 */ /* 0x080fe200010f0eff */
[----:B------:R-:W-:Y:S01]  /*1690*/  IMAD R13, R52, 0x2, R9 ;  /* 0x00000002340d7824 */ /* 0x000fe200078e0209 */
[----:B------:R-:W-:-:S02]  /*16a0*/  LEA.HI.X.SX32 R141, R33, R40, 0x1, P3 ;  /* 0x00000028218d7211 */ /* 0x000fc400018f0eff */
[-C--:B------:R-:W-:Y:S01]  /*16b0*/  LEA R138, P1, R35, R122.reuse, 0x1 ;  /* 0x0000007a238a7211 */ /* 0x080fe200078208ff */
[C---:B------:R-:W-:Y:S01]  /*16c0*/  IMAD R33, R52.reuse, 0x2, R13 ;  /* 0x0000000234217824 */ /* 0x040fe200078e020d */
[----:B------:R-:W-:Y:S02]  /*16d0*/  LEA R136, P2, R37, R122, 0x1 ;  /* 0x0000007a25887211 */ /* 0x000fe400078408ff */
[-C--:B------:R-:W-:Y:S02]  /*16e0*/  LEA.HI.X.SX32 R139, R35, R40.reuse, 0x1, P1 ;  /* 0x00000028238b7211 */ /* 0x080fe400008f0eff */
[C---:B------:R-:W-:Y:S02]  /*16f0*/  LEA R35, R52.reuse, R33, 0x1 ;  /* 0x0000002134237211 */ /* 0x040fe400078e08ff */
[----:B------:R-:W-:Y:S02]  /*1700*/  LEA.HI.X.SX32 R137, R37, R40, 0x1, P2 ;  /* 0x0000002825897211 */ /* 0x000fe400010f0eff */
[-C--:B------:R-:W-:Y:S01]  /*1710*/  LEA R134, P3, R39, R122.reuse, 0x1 ;  /* 0x0000007a27867211 */ /* 0x080fe200078608ff */
[----:B------:R-:W-:Y:S01]  /*1720*/  IMAD R37, R52, 0x2, R35 ;  /* 0x0000000234257824 */ /* 0x000fe200078e0223 */
[----:B------:R-:W-:-:S02]  /*1730*/  LEA R130, P2, R43, R122, 0x1 ;  /* 0x0000007a2b827211 */ /* 0x000fc400078408ff */
[----:B------:R-:W-:Y:S01]  /*1740*/  LEA.HI.X.SX32 R135, R39, R40, 0x1, P3 ;  /* 0x0000002827877211 */ /* 0x000fe200018f0eff */
[----:B------:R-:W-:Y:S01]  /*1750*/  IMAD R39, R52, 0x2, R37 ;  /* 0x0000000234277824 */ /* 0x000fe200078e0225 */
[----:B------:R-:W-:Y:S02]  /*1760*/  LEA R132, P1, R41, R122, 0x1 ;  /* 0x0000007a29847211 */ /* 0x000fe400078208ff */
[----:B------:R-:W-:Y:S01]  /*1770*/  LEA.HI.X.SX32 R131, R43, R40, 0x1, P2 ;  /* 0x000000282b837211 */ /* 0x000fe200010f0eff */
[----:B------:R-:W-:Y:S01]  /*1780*/  IMAD.MOV.U32 R43, RZ, RZ, 0x3f800000 ;  /* 0x3f800000ff2b7424 */ /* 0x000fe200078e00ff */
[-C--:B------:R-:W-:Y:S02]  /*1790*/  LEA R128, P3, R45, R122.reuse, 0x1 ;  /* 0x0000007a2d807211 */ /* 0x080fe400078608ff */
[----:B------:R-:W-:Y:S02]  /*17a0*/  LEA R124, P2, R9, R122, 0x1 ;  /* 0x0000007a097c7211 */ /* 0x000fe400078408ff */
[----:B------:R-:W-:-:S02]  /*17b0*/  LEA.HI.X.SX32 R133, R41, R40, 0x1, P1 ;  /* 0x0000002829857211 */ /* 0x000fc400008f0eff */
[----:B------:R-:W-:Y:S02]  /*17c0*/  LEA.HI.X.SX32 R129, R45, R40, 0x1, P3 ;  /* 0x000000282d817211 */ /* 0x000fe400018f0eff */
[----:B------:R-:W-:Y:S02]  /*17d0*/  LEA R126, P1, R47, R122, 0x1 ;  /* 0x0000007a2f7e7211 */ /* 0x000fe400078208ff */
[----:B------:R-:W-:Y:S02]  /*17e0*/  LEA.HI.X.SX32 R125, R9, R40, 0x1, P2 ;  /* 0x00000028097d7211 */ /* 0x000fe400010f0eff */
[----:B------:R-:W-:Y:S02]  /*17f0*/  LEA R44, P3, R13, R122, 0x1 ;  /* 0x0000007a0d2c7211 */ /* 0x000fe400078608ff */
[----:B------:R-:W-:Y:S02]  /*1800*/  LEA R9, R52, R39, 0x1 ;  /* 0x0000002734097211 */ /* 0x000fe400078e08ff */
[----:B------:R-:W-:-:S02]  /*1810*/  LEA.HI.X.SX32 R127, R47, R40, 0x1, P1 ;  /* 0x000000282f7f7211 */ /* 0x000fc400008f0eff */
[----:B------:R-:W-:Y:S01]  /*1820*/  LEA.HI.X.SX32 R45, R13, R40, 0x1, P3 ;  /* 0x000000280d2d7211 */ /* 0x000fe200018f0eff */
[C---:B------:R-:W-:Y:S01]  /*1830*/  IMAD R13, R52.reuse, 0x2, R9 ;  /* 0x00000002340d7824 */ /* 0x040fe200078e0209 */
[-C--:B------:R-:W-:Y:S02]  /*1840*/  LEA R46, P1, R33, R122.reuse, 0x1 ;  /* 0x0000007a212e7211 */ /* 0x080fe400078208ff */
[-C--:B------:R-:W-:Y:S02]  /*1850*/  LEA R48, P2, R35, R122.reuse, 0x1 ;  /* 0x0000007a23307211 */ /* 0x080fe400078408ff */
[----:B------:R-:W-:Y:S02]  /*1860*/  LEA R50, P3, R37, R122, 0x1 ;  /* 0x0000007a25327211 */ /* 0x000fe400078608ff */
[-C--:B------:R-:W-:Y:S01]  /*1870*/  LEA.HI.X.SX32 R47, R33, R40.reuse, 0x1, P1 ;  /* 0x00000028212f7211 */ /* 0x080fe200008f0eff */
[----:B------:R-:W-:Y:S01]  /*1880*/  IMAD R33, R52, 0x2, R13 ;  /* 0x0000000234217824 */ /* 0x000fe200078e020d */
[----:B------:R-:W-:-:S02]  /*1890*/  LEA.HI.X.SX32 R49, R35, R40, 0x1, P2 ;  /* 0x0000002823317211 */ /* 0x000fc400010f0eff */
[----:B------:R-:W-:Y:S02]  /*18a0*/  LEA.HI.X.SX32 R51, R37, R40, 0x1, P3 ;  /* 0x0000002825337211 */ /* 0x000fe400018f0eff */
[-C--:B------:R-:W-:Y:S02]  /*18b0*/  LEA R116, P1, R39, R122.reuse, 0x1 ;  /* 0x0000007a27747211 */ /* 0x080fe400078208ff */
[-C--:B------:R-:W-:Y:S02]  /*18c0*/  LEA R118, P2, R9, R122.reuse, 0x1 ;  /* 0x0000007a09767211 */ /* 0x080fe400078408ff */
[-C--:B------:R-:W-:Y:S02]  /*18d0*/  LEA R120, P3, R13, R122.reuse, 0x1 ;  /* 0x0000007a0d787211 */ /* 0x080fe400078608ff */
[----:B------:R-:W-:Y:S02]  /*18e0*/  LEA R122, P4, R33, R122, 0x1 ;  /* 0x0000007a217a7211 */ /* 0x000fe400078808ff */
[----:B------:R-:W-:-:S02]  /*18f0*/  LEA.HI.X.SX32 R117, R39, R40, 0x1, P1 ;  /* 0x0000002827757211 */ /* 0x000fc400008f0eff */
[-C--:B------:R-:W-:Y:S02]  /*1900*/  LEA.HI.X.SX32 R119, R9, R40.reuse, 0x1, P2 ;  /* 0x0000002809777211 */ /* 0x080fe400010f0eff */
[-C--:B------:R-:W-:Y:S01]  /*1910*/  LEA.HI.X.SX32 R121, R13, R40.reuse, 0x1, P3 ;  /* 0x000000280d797211 */ /* 0x080fe200018f0eff */
[----:B------:R-:W-:Y:S01]  /*1920*/  IMAD.MOV.U32 R13, RZ, RZ, 0x3f800000 ;  /* 0x3f800000ff0d7424 */ /* 0x000fe200078e00ff */
[----:B------:R-:W-:Y:S02]  /*1930*/  LEA.HI.X.SX32 R123, R33, R40, 0x1, P4 ;  /* 0x00000028217b7211 */ /* 0x000fe400020f0eff */
[----:B------:R-:W-:Y:S02]  /*1940*/  LOP3.LUT R40, R7, 0x10, R0, 0x78, !PT ;  /* 0x0000001007287812 */ /* 0x000fe400078e7800 */
[----:B------:R-:W-:Y:S02]  /*1950*/  LOP3.LUT P1, RZ, R0, 0x3, RZ, 0xc0, !PT ;  /* 0x0000000300ff7812 */ /* 0x000fe4000782c0ff */
[----:B------:R-:W-:-:S02]  /*1960*/  LOP3.LUT R33, R4, 0x40, RZ, 0x3c, !PT ;  /* 0x0000004004217812 */ /* 0x000fc400078e3cff */
[----:B------:R-:W-:Y:S02]  /*1970*/  LOP3.LUT R34, R4, 0x60, RZ, 0x3c, !PT ;  /* 0x0000006004227812 */ /* 0x000fe400078e3cff */
[----:B------:R-:W-:Y:S02]  /*1980*/  MOV R10, 0x3f800000 ;  /* 0x3f800000000a7802 */ /* 0x000fe40000000f00 */
[----:B------:R-:W-:Y:S02]  /*1990*/  MOV R9, RZ ;  /* 0x000000ff00097202 */ /* 0x000fe40000000f00 */
[----:B------:R-:W-:Y:S02]  /*19a0*/  MOV R42, 0x3f800000 ;  /* 0x3f800000002a7802 */ /* 0x000fe40000000f00 */
[----:B------:R-:W-:Y:S02]  /*19b0*/  LOP3.LUT R41, R18, 0x40, RZ, 0x3c, !PT ;  /* 0x0000004012297812 */ /* 0x000fe400078e3cff */
[----:B------:R-:W-:-:S02]  /*19c0*/  LOP3.LUT R7, R40, 0x20, RZ, 0x3c, !PT ;  /* 0x0000002028077812 */ /* 0x000fc400078e3cff */
[C---:B------:R-:W-:Y:S02]  /*19d0*/  LOP3.LUT R35, R40.reuse, 0x40, RZ, 0x3c, !PT ;  /* 0x0000004028237812 */ /* 0x040fe400078e3cff */
[----:B------:R-:W-:Y:S02]  /*19e0*/  LOP3.LUT R37, R40, 0x60, RZ, 0x3c, !PT ;  /* 0x0000006028257812 */ /* 0x000fe400078e3cff */
[----:B------:R-:W-:Y:S02]  /*19f0*/  LOP3.LUT R38, R20, 0x40, RZ, 0x3c, !PT ;  /* 0x0000004014267812 */ /* 0x000fe400078e3cff */
[----:B------:R-:W-:Y:S02]  /*1a00*/  LOP3.LUT R39, R21, 0x20, RZ, 0x3c, !PT ;  /* 0x0000002015277812 */ /* 0x000fe400078e3cff */
.L_x_1:
[----:B------:R-:W-:-:S04]  /*1a10*/  IMAD.WIDE R54, R36, 0x2, R238 ;  /* 0x0000000224367825 */ /* 0x000fc800078e02ee */
[C---:B------:R-:W-:Y:S01]  /*1a20*/  IMAD.WIDE R56, R36.reuse, 0x2, R236 ;  /* 0x0000000224387825 */ /* 0x040fe200078e02ec */
[----:B------:R0:W2:Y:S03]  /*1a30*/  LDG.E.U16 R53, [R54.64] ;  /* 0x0000000636357981 */ /* 0x0000a6000c1e1500 */
[C---:B------:R-:W-:Y:S01]  /*1a40*/  IMAD.WIDE R86, R36.reuse, 0x2, R226 ;  /* 0x0000000224567825 */ /* 0x040fe200078e02e2 */
[----:B------:R1:W3:Y:S03]  /*1a50*/  LDG.E.U16 R91, [R56.64] ;  /* 0x00000006385b7981 */ /* 0x0002e6000c1e1500 */
[C---:B------:R-:W-:Y:S01]  /*1a60*/  IMAD.WIDE R88, R36.reuse, 0x2, R234 ;  /* 0x0000000224587825 */ /* 0x040fe200078e02ea */
[----:B------:R4:W5:Y:S03]  /*1a70*/  LDG.E.U16 R90, [R86.64] ;  /* 0x00000006565a7981 */ /* 0x000966000c1e1500 */
[C---:B------:R-:W-:Y:S01]  /*1a80*/  IMAD.WIDE R80, R36.reuse, 0x2, R232 ;  /* 0x0000000224507825 */ /* 0x040fe200078e02e8 */
[----:B------:R0:W3:Y:S03]  /*1a90*/  LDG.E.U16 R52, [R88.64] ;  /* 0x0000000658347981 */ /* 0x0000e6000c1e1500 */
[C---:B------:R-:W-:Y:S01]  /*1aa0*/  IMAD.WIDE R82, R36.reuse, 0x2, R230 ;  /* 0x0000000224527825 */ /* 0x040fe200078e02e6 */
[----:B------:R0:W3:Y:S03]  /*1ab0*/  LDG.E.U16 R93, [R80.64] ;  /* 0x00000006505d7981 */ /* 0x0000e6000c1e1500 */
[C---:B------:R-:W-:Y:S01]  /*1ac0*/  IMAD.WIDE R84, R36.reuse, 0x2, R228 ;  /* 0x0000000224547825 */ /* 0x040fe200078e02e4 */
[----:B------:R0:W3:Y:S03]  /*1ad0*/  LDG.E.U16 R95, [R82.64] ;  /* 0x00000006525f7981 */ /* 0x0000e6000c1e1500 */
[C---:B------:R-:W-:Y:S01]  /*1ae0*/  IMAD.WIDE R68, R36.reuse, 0x2, R218 ;  /* 0x0000000224447825 */ /* 0x040fe200078e02da */
[----:B------:R1:W5:Y:S03]  /*1af0*/  LDG.E.U16 R97, [R84.64] ;  /* 0x0000000654617981 */ /* 0x000366000c1e1500 */
[C---:B------:R-:W-:Y:S01]  /*1b00*/  IMAD.WIDE R70, R36.reuse, 0x2, R216 ;  /* 0x0000000224467825 */ /* 0x040fe200078e02d8 */
[----:B------:R4:W5:Y:S03]  /*1b10*/  LDG.E.U16 R92, [R68.64] ;  /* 0x00000006445c7981 */ /* 0x000966000c1e1500 */
[C---:B0-----:R-:W-:Y:S01]  /*1b20*/  IMAD.WIDE R54, R36.reuse, 0x2, R224 ;  /* 0x0000000224367825 */ /* 0x041fe200078e02e0 */
[----:B------:R0:W5:Y:S03]  /*1b30*/  LDG.E.U16 R105, [R70.64] ;  /* 0x0000000646697981 */ /* 0x000166000c1e1500 */
[C---:B-1----:R-:W-:Y:S01]  /*1b40*/  IMAD.WIDE R56, R36.reuse, 0x2, R222 ;  /* 0x0000000224387825 */ /* 0x042fe200078e02de */
[----:B------:R1:W5:Y:S03]  /*1b50*/  LDG.E.U16 R99, [R54.64] ;  /* 0x0000000636637981 */ /* 0x000366000c1e1500 */
[C---:B------:R-:W-:Y:S01]  /*1b60*/  IMAD.WIDE R58, R36.reuse, 0x2, R220 ;  /* 0x00000002243a7825 */ /* 0x040fe200078e02dc */
[----:B------:R0:W5:Y:S03]  /*1b70*/  LDG.E.U16 R101, [R56.64] ;  /* 0x0000000638657981 */ /* 0x000166000c1e1500 */
[C---:B----4-:R-:W-:Y:S01]  /*1b80*/  IMAD.WIDE R86, R36.reuse, 0x2, R206 ;  /* 0x0000000224567825 */ /* 0x050fe200078e02ce */
[----:B------:R4:W5:Y:S03]  /*1b90*/  LDG.E.U16 R103, [R58.64] ;  /* 0x000000063a677981 */ /* 0x000966000c1e1500 */
[C---:B------:R-:W-:Y:S01]  /*1ba0*/  IMAD.WIDE R80, R36.reuse, 0x2, R214 ;  /* 0x0000000224507825 */ /* 0x040fe200078e02d6 */
        /* <DEDUP_REMOVED lines=19> */
[----:B------:R-:W-:-:S02]  /*1ce0*/  IMAD.WIDE R80, R36, 0x2, R194 ;  /* 0x0000000224507825 */ /* 0x000fc400078e02c2 */
[----:B------:R-:W5:Y:S02]  /*1cf0*/  LDG.E.U16 R87, [R86.64] ;  /* 0x0000000656577981 */ /* 0x000f64000c1e1500 */
[C---:B------:R-:W-:Y:S02]  /*1d00*/  IMAD.WIDE R82, R36.reuse, 0x2, R188 ;  /* 0x0000000224527825 */ /* 0x040fe400078e02bc */
[----:B------:R0:W5:Y:S02]  /*1d10*/  LDG.E.U16 R80, [R80.64] ;  /* 0x0000000650507981 */ /* 0x000164000c1e1500 */
[C---:B------:R-:W-:Y:S02]  /*1d20*/  IMAD.WIDE R84, R36.reuse, 0x2, R186 ;  /* 0x0000000224547825 */ /* 0x040fe400078e02ba */
[----:B------:R1:W5:Y:S02]  /*1d30*/  LDG.E.U16 R247, [R82.64] ;  /* 0x0000000652f77981 */ /* 0x000364000c1e1500 */
[----:B------:R-:W-:-:S02]  /*1d40*/  IMAD.WIDE R88, R36, 0x2, R176 ;  /* 0x0000000224587825 */ /* 0x000fc400078e02b0 */
[----:B------:R-:W5:Y:S02]  /*1d50*/  LDG.E.U16 R84, [R84.64] ;  /* 0x0000000654547981 */ /* 0x000f64000c1e1500 */
[C---:B0-----:R-:W-:Y:S02]  /*1d60*/  IMAD.WIDE R68, R36.reuse, 0x2, R184 ;  /* 0x0000000224447825 */ /* 0x041fe400078e02b8 */
[----:B------:R-:W5:Y:S02]  /*1d70*/  LDG.E.U16 R88, [R88.64] ;  /* 0x0000000658587981 */ /* 0x000f64000c1e1500 */
[C---:B-1----:R-:W-:Y:S02]  /*1d80*/  IMAD.WIDE R70, R36.reuse, 0x2, R174 ;  /* 0x0000000224467825 */ /* 0x042fe400078e02ae */
[----:B------:R-:W5:Y:S02]  /*1d90*/  LDG.E.U16 R69, [R68.64] ;  /* 0x0000000644457981 */ /* 0x000f64000c1e1500 */
[----:B------:R-:W-:-:S02]  /*1da0*/  IMAD.WIDE R54, R36, 0x2, R208 ;  /* 0x0000000224367825 */ /* 0x000fc400078e02d0 */
[----:B------:R-:W5:Y:S02]  /*1db0*/  LDG.E.U16 R71, [R70.64] ;  /* 0x0000000646477981 */ /* 0x000f64000c1e1500 */
[C---:B----4-:R-:W-:Y:S02]  /*1dc0*/  IMAD.WIDE R56, R36.reuse, 0x2, R200 ;  /* 0x0000000224387825 */ /* 0x050fe400078e02c8 */
[----:B------:R-:W4:Y:S02]  /*1dd0*/  LDG.E.U16 R115, [R54.64] ;  /* 0x0000000636737981 */ /* 0x000f24000c1e1500 */
[----:B------:R-:W-:Y:S02]  /*1de0*/  IMAD.WIDE R58, R36, 0x2, R192 ;  /* 0x00000002243a7825 */ /* 0x000fe400078e02c0 */
[----:B------:R-:W4:Y:S04]  /*1df0*/  LDG.E.U16 R81, [R56.64] ;  /* 0x0000000638517981 */ /* 0x000f28000c1e1500 */
[----:B------:R-:W4:Y:S04]  /*1e00*/  LDG.E.U16 R83, [R58.64] ;  /* 0x000000063a537981 */ /* 0x000f28000c1e1500 */
[----:B------:R-:W-:Y:S06]  /*1e10*/  BAR.SYNC.DEFER_BLOCKING 0x0 ;  /* 0x0000000000007b1d */ /* 0x000fec0000010000 */
[----:B--2---:R-:W-:Y:S04]  /*1e20*/  STS.U16 [R4], R53 ;  /* 0x0000003504007388 */ /* 0x004fe80000000400 */
[----:B---3--:R-:W-:Y:S04]  /*1e30*/  STS.U16 [R4+0x400], R95 ;  /* 0x0004005f04007388 */ /* 0x008fe80000000400 */
[----:B-----5:R-:W-:Y:S04]  /*1e40*/  STS.U16 [R4+0x800], R101 ;  /* 0x0008006504007388 */ /* 0x020fe80000000400 */
[----:B------:R-:W-:Y:S04]  /*1e50*/  STS.U16 [R4+0x1000], R111 ;  /* 0x0010006f04007388 */ /* 0x000fe80000000400 */
        /* <DEDUP_REMOVED lines=28> */
[----:B------:R-:W-:Y:S06]  /*2020*/  BAR.SYNC.DEFER_BLOCKING 0x0 ;  /* 0x0000000000007b1d */ /* 0x000fec0000010000 */
[----:B------:R-:W-:Y:S04]  /*2030*/  LDSM.16.MT88.4 R108, [R21+0x2000] ;  /* 0x00200000156c783b */ /* 0x000fe80000004200 */
[----:B------:R-:W0:Y:S04]  /*2040*/  LDSM.16.M88.4 R52, [R18] ;  /* 0x000000001234783b */ /* 0x000e280000000200 */
[----:B------:R-:W1:Y:S04]  /*2050*/  LDSM.16.M88.4 R56, [R18+0x1000] ;  /* 0x001000001238783b */ /* 0x000e680000000200 */
[----:B------:R-:W2:Y:S04]  /*2060*/  LDSM.16.MT88.4 R84, [R39+0x2000] ;  /* 0x002000002754783b */ /* 0x000ea80000004200 */
[----:B------:R-:W3:Y:S04]  /*2070*/  LDSM.16.MT88.4 R104, [R21+0x2400] ;  /* 0x002400001568783b */ /* 0x000ee80000004200 */
[----:B------:R-:W4:Y:S04]  /*2080*/  LDSM.16.MT88.4 R100, [R39+0x2400] ;  /* 0x002400002764783b */ /* 0x000f280000004200 */
[----:B------:R-:W-:Y:S04]  /*2090*/  LDSM.16.MT88.4 R68, [R21+0x2800] ;  /* 0x002800001544783b */ /* 0x000fe80000004200 */
[----:B------:R-:W5:Y:S04]  /*20a0*/  LDSM.16.M88.4 R96, [R41+0x1000] ;  /* 0x001000002960783b */ /* 0x000f680000000200 */
[----:B------:R-:W3:Y:S04]  /*20b0*/  LDSM.16.M88.4 R92, [R41] ;  /* 0x00000000295c783b */ /* 0x000ee80000000200 */
[----:B------:R-:W3:Y:S01]  /*20c0*/  LDSM.16.MT88.4 R88, [R39+0x2800] ;  /* 0x002800002758783b */ /* 0x000ee20000004200 */
[C---:B0-----:R-:W-:Y:S08]  /*20d0*/  HMMA.16816.F32.BF16 R112, R108.reuse, R52, RZ ;  /* 0x000000346c70723c */ /* 0x041ff000000418ff */
[-C--:B-1----:R-:W-:Y:S08]  /*20e0*/  HMMA.16816.F32.BF16 R108, R108, R56.reuse, RZ ;  /* 0x000000386c6c723c */ /* 0x082ff000000418ff */
[C---:B--2---:R-:W-:Y:S08]  /*20f0*/  HMMA.16816.F32.BF16 R80, R84.reuse, R56, RZ ;  /* 0x000000385450723c */ /* 0x044ff000000418ff */
[----:B------:R-:W-:Y:S08]  /*2100*/  HMMA.16816.F32.BF16 R84, R84, R52, RZ ;  /* 0x000000345454723c */ /* 0x000ff000000418ff */
[C---:B---3--:R-:W-:Y:S08]  /*2110*/  HMMA.16816.F32.BF16 R108, R104.reuse, R58, R108 ;  /* 0x0000003a686c723c */ /* 0x048ff0000004186c */
[----:B------:R-:W-:Y:S08]  /*2120*/  HMMA.16816.F32.BF16 R112, R104, R54, R112 ;  /* 0x000000366870723c */ /* 0x000ff00000041870 */
[C---:B----4-:R-:W-:Y:S01]  /*2130*/  HMMA.16816.F32.BF16 R80, R100.reuse, R58, R80 ;  /* 0x0000003a6450723c */ /* 0x050fe20000041850 */
[----:B------:R-:W0:Y:S07]  /*2140*/  LDSM.16.MT88.4 R56, [R21+0x2c00] ;  /* 0x002c00001538783b */ /* 0x000e2e0000004200 */
[----:B------:R-:W-:Y:S01]  /*2150*/  HMMA.16816.F32.BF16 R84, R100, R54, R84 ;  /* 0x000000366454723c */ /* 0x000fe20000041854 */
[----:B------:R-:W1:Y:S07]  /*2160*/  LDSM.16.MT88.4 R52, [R39+0x2c00] ;  /* 0x002c00002734783b */ /* 0x000e6e0000004200 */
[C---:B-----5:R-:W-:Y:S08]  /*2170*/  HMMA.16816.F32.BF16 R108, R68.reuse, R96, R108 ;  /* 0x00000060446c723c */ /* 0x060ff0000004186c */
[----:B------:R-:W-:Y:S08]  /*2180*/  HMMA.16816.F32.BF16 R112, R68, R92, R112 ;  /* 0x0000005c4470723c */ /* 0x000ff00000041870 */
[C---:B------:R-:W-:Y:S08]  /*2190*/  HMMA.16816.F32.BF16 R80, R88.reuse, R96, R80 ;  /* 0x000000605850723c */ /* 0x040ff00000041850 */
[----:B------:R-:W-:Y:S08]  /*21a0*/  HMMA.16816.F32.BF16 R84, R88, R92, R84 ;  /* 0x0000005c5854723c */ /* 0x000ff00000041854 */
[C---:B0-----:R-:W-:Y:S08]  /*21b0*/  HMMA.16816.F32.BF16 R108, R56.reuse, R98, R108 ;  /* 0x00000062386c723c */ /* 0x041ff0000004186c */
[----:B------:R-:W-:Y:S08]  /*21c0*/  HMMA.16816.F32.BF16 R112, R56, R94, R112 ;  /* 0x0000005e3870723c */ /* 0x000ff00000041870 */
[----:B-1----:R-:W-:Y:S01]  /*21d0*/  HMMA.16816.F32.BF16 R80, R52, R98, R80 ;  /* 0x000000623450723c */ /* 0x002fe20000041850 */
[----:B------:R-:W-:-:S07]  /*21e0*/  IADD3 R56, R19, UR4, RZ ;  /* 0x0000000413387c10 */ /* 0x000fce000fffe0ff */
[----:B------:R-:W-:Y:S01]  /*21f0*/  HMMA.16816.F32.BF16 R84, R52, R94, R84 ;  /* 0x0000005e3454723c */ /* 0x000fe20000041854 */
[----:B------:R-:W-:-:S04]  /*2200*/  IADD3 R57, R56, 0x20, RZ ;  /* 0x0000002038397810 */ /* 0x000fc80007ffe0ff */
[-C--:B------:R-:W-:Y:S02]  /*2210*/  ISETP.GE.AND P6, PT, R22, R57.reuse, PT ;  /* 0x000000391600720c */ /* 0x080fe40003fc6270 */
[----:B------:R-:W-:Y:S01]  /*2220*/  FMUL R55, R108, c[0x0][0x188] ;  /* 0x000062006c377a20 */ /* 0x000fe20000400000 */
[-C--:B------:R-:W-:Y:S01]  /*2230*/  ISETP.GE.AND P5, PT, R23, R57.reuse, PT ;  /* 0x000000391700720c */ /* 0x080fe20003fa6270 */
[----:B------:R-:W-:Y:S01]  /*2240*/  FMUL R54, R110, c[0x0][0x188] ;  /* 0x000062006e367a20 */ /* 0x000fe20000400000 */
[-C--:B------:R-:W-:Y:S01]  /*2250*/  ISETP.GE.AND P2, PT, R24, R57.reuse, PT ;  /* 0x000000391800720c */ /* 0x080fe20003f46270 */
[----:B------:R-:W-:Y:S01]  /*2260*/  FMUL R69, R112, c[0x0][0x188] ;  /* 0x0000620070457a20 */ /* 0x000fe20000400000 */
[----:B------:R-:W-:Y:S01]  /*2270*/  FSEL R55, R55, -INF , P6 ;  /* 0xff80000037377808 */ /* 0x000fe20003000000 */
[----:B------:R-:W-:Y:S01]  /*2280*/  FMUL R68, R113, c[0x0][0x188] ;  /* 0x0000620071447a20 */ /* 0x000fe20000400000 */
[----:B------:R-:W-:Y:S01]  /*2290*/  FSEL R54, R54, -INF , P5 ;  /* 0xff80000036367808 */ /* 0x000fe20002800000 */
[----:B------:R-:W-:Y:S01]  /*22a0*/  FMUL R58, R114, c[0x0][0x188] ;  /* 0x00006200723a7a20 */ /* 0x000fe20000400000 */
[----:B------:R-:W-:Y:S01]  /*22b0*/  ISETP.GE.AND P4, PT, R25, R57, PT ;  /* 0x000000391900720c */ /* 0x000fe20003f86270 */
[----:B------:R-:W-:Y:S01]  /*22c0*/  FMUL R53, R80, c[0x0][0x188] ;  /* 0x0000620050357a20 */ /* 0x000fe20000400000 */
[-C--:B------:R-:W-:Y:S01]  /*22d0*/  ISETP.GE.AND P3, PT, R22, R56.reuse, PT ;  /* 0x000000381600720c */ /* 0x080fe20003f66270 */
[----:B------:R-:W-:Y:S01]  /*22e0*/  FMUL R52, R82, c[0x0][0x188] ;  /* 0x0000620052347a20 */ /* 0x000fe20000400000 */
[----:B------:R-:W-:-:S02]  /*22f0*/  ISETP.GT.AND P6, PT, R22, R56, PT ;  /* 0x000000381600720c */ /* 0x000fc40003fc4270 */
[-C--:B------:R-:W-:Y:S02]  /*2300*/  ISETP.GE.AND P5, PT, R23, R56.reuse, PT ;  /* 0x000000381700720c */ /* 0x080fe40003fa6270 */
[----:B------:R-:W-:Y:S02]  /*2310*/  FSEL R53, R53, -INF , P2 ;  /* 0xff80000035357808 */ /* 0x000fe40001000000 */
[----:B------:R-:W-:Y:S02]  /*2320*/  FSEL R52, R52, -INF , P4 ;  /* 0xff80000034347808 */ /* 0x000fe40002000000 */
[----:B------:R-:W-:Y:S02]  /*2330*/  FSEL R69, R69, -INF , P3 ;  /* 0xff80000045457808 */ /* 0x000fe40001800000 */
[----:B------:R-:W-:Y:S02]  /*2340*/  FSEL R68, R68, -INF , P6 ;  /* 0xff80000044447808 */ /* 0x000fe40003000000 */
[----:B------:R-:W-:Y:S01]  /*2350*/  FSEL R58, R58, -INF , P5 ;  /* 0xff8000003a3a7808 */ /* 0x000fe20002800000 */
[----:B------:R-:W-:Y:S01]  /*2360*/  FMUL R70, R115, c[0x0][0x188] ;  /* 0x0000620073467a20 */ /* 0x000fe20000400000 */
[-C--:B------:R-:W-:Y:S01]  /*2370*/  ISETP.GT.AND P2, PT, R23, R56.reuse, PT ;  /* 0x000000381700720c */ /* 0x080fe20003f44270 */
[----:B------:R-:W-:Y:S01]  /*2380*/  FMUL R59, R84, c[0x0][0x188] ;  /* 0x00006200543b7a20 */ /* 0x000fe20000400000 */
[CC--:B------:R-:W-:Y:S01]  /*2390*/  ISETP.GE.AND P4, PT, R24.reuse, R56.reuse, PT ;  /* 0x000000381800720c */ /* 0x0c0fe20003f86270 */
[----:B------:R-:W-:Y:S01]  /*23a0*/  FMUL R57, R85, c[0x0][0x188] ;  /* 0x0000620055397a20 */ /* 0x000fe20000400000 */
[----:B------:R-:W-:-:S02]  /*23b0*/  ISETP.GT.AND P3, PT, R24, R56, PT ;  /* 0x000000381800720c */ /* 0x000fc40003f64270 */
[CC--:B------:R-:W-:Y:S02]  /*23c0*/  ISETP.GE.AND P6, PT, R25.reuse, R56.reuse, PT ;  /* 0x000000381900720c */ /* 0x0c0fe40003fc6270 */
[----:B------:R-:W-:Y:S02]  /*23d0*/  ISETP.GT.AND P5, PT, R25, R56, PT ;  /* 0x000000381900720c */ /* 0x000fe40003fa4270 */
[----:B------:R-:W-:Y:S01]  /*23e0*/  IADD3 R71, R56, 0x21, RZ ;  /* 0x0000002138477810 */ /* 0x000fe20007ffe0ff */
[----:B------:R-:W-:Y:S01]  /*23f0*/  FMUL R56, R86, c[0x0][0x188] ;  /* 0x0000620056387a20 */ /* 0x000fe20000400000 */
[----:B------:R-:W-:Y:S02]  /*2400*/  FSEL R70, R70, -INF , P2 ;  /* 0xff80000046467808 */ /* 0x000fe40001000000 */
[----:B------:R-:W-:Y:S02]  /*2410*/  FSEL R59, R59, -INF , P4 ;  /* 0xff8000003b3b7808 */ /* 0x000fe40002000000 */
[----:B------:R-:W-:-:S02]  /*2420*/  FSEL R57, R57, -INF , P3 ;  /* 0xff80000039397808 */ /* 0x000fc40001800000 */
[----:B------:R-:W-:Y:S02]  /*2430*/  FSEL R56, R56, -INF , P6 ;  /* 0xff80000038387808 */ /* 0x000fe40003000000 */
[-C--:B------:R-:W-:Y:S02]  /*2440*/  ISETP.GE.AND P2, PT, R22, R71.reuse, PT ;  /* 0x000000471600720c */ /* 0x080fe40003f46270 */
[-C--:B------:R-:W-:Y:S02]  /*2450*/  ISETP.GE.AND P4, PT, R23, R71.reuse, PT ;  /* 0x000000471700720c */ /* 0x080fe40003f86270 */
[-C--:B------:R-:W-:Y:S02]  /*2460*/  ISETP.GE.AND P3, PT, R24, R71.reuse, PT ;  /* 0x000000471800720c */ /* 0x080fe40003f66270 */
[----:B------:R-:W-:Y:S01]  /*2470*/  ISETP.GE.AND P6, PT, R25, R71, PT ;  /* 0x000000471900720c */ /* 0x000fe20003fc6270 */
[----:B------:R-:W-:Y:S01]  /*2480*/  FMUL R71, R87, c[0x0][0x188] ;  /* 0x0000620057477a20 */ /* 0x000fe20000400000 */
[----:B------:R-:W-:Y:S01]  /*2490*/  FMNMX R84, R69, R68, !PT ;  /* 0x0000004445547209 */ /* 0x000fe20007800000 */
[----:B------:R-:W-:Y:S01]  /*24a0*/  FMUL R109, R109, c[0x0][0x188] ;  /* 0x000062006d6d7a20 */ /* 0x000fe20000400000 */
[----:B------:R-:W-:Y:S01]  /*24b0*/  FMNMX R85, R58, R70, !PT ;  /* 0x000000463a557209 */ /* 0x000fe20007800000 */
[----:B------:R-:W-:Y:S01]  /*24c0*/  FMUL R82, R111, c[0x0][0x188] ;  /* 0x000062006f527a20 */ /* 0x000fe20000400000 */
[----:B------:R-:W-:Y:S01]  /*24d0*/  FSEL R71, R71, -INF , P5 ;  /* 0xff80000047477808 */ /* 0x000fe20002800000 */
[----:B------:R-:W-:Y:S01]  /*24e0*/  FMUL R81, R81, c[0x0][0x188] ;  /* 0x0000620051517a20 */ /* 0x000fe20000400000 */
[----:B------:R-:W-:Y:S01]  /*24f0*/  FMNMX R86, R59, R57, !PT ;  /* 0x000000393b567209 */ /* 0x000fe20007800000 */
[----:B------:R-:W-:Y:S01]  /*2500*/  FMUL R80, R83, c[0x0][0x188] ;  /* 0x0000620053507a20 */ /* 0x000fe20000400000 */
[----:B------:R-:W-:-:S02]  /*2510*/  FMNMX R87, R56, R71, !PT ;  /* 0x0000004738577209 */ /* 0x000fc40007800000 */
[----:B------:R-:W-:Y:S02]  /*2520*/  FSEL R83, R109, -INF , P2 ;  /* 0xff8000006d537808 */ /* 0x000fe40001000000 */
[----:B------:R-:W-:Y:S02]  /*2530*/  FMNMX R84, R55, R84, !PT ;  /* 0x0000005437547209 */ /* 0x000fe40007800000 */
[----:B------:R-:W-:Y:S02]  /*2540*/  FSEL R82, R82, -INF , P4 ;  /* 0xff80000052527808 */ /* 0x000fe40002000000 */
[----:B------:R-:W-:Y:S02]  /*2550*/  FMNMX R85, R54, R85, !PT ;  /* 0x0000005536557209 */ /* 0x000fe40007800000 */
[----:B------:R-:W-:Y:S02]  /*2560*/  FSEL R81, R81, -INF , P3 ;  /* 0xff80000051517808 */ /* 0x000fe40001800000 */
[----:B------:R-:W-:-:S02]  /*2570*/  FMNMX R86, R53, R86, !PT ;  /* 0x0000005635567209 */ /* 0x000fc40007800000 */
[----:B------:R-:W-:Y:S02]  /*2580*/  FSEL R80, R80, -INF , P6 ;  /* 0xff80000050507808 */ /* 0x000fe40003000000 */
[----:B------:R-:W-:Y:S02]  /*2590*/  FMNMX R87, R52, R87, !PT ;  /* 0x0000005734577209 */ /* 0x000fe40007800000 */
[----:B------:R-:W-:Y:S02]  /*25a0*/  FMNMX R84, R83, R84, !PT ;  /* 0x0000005453547209 */ /* 0x000fe40007800000 */
[----:B------:R-:W-:Y:S02]  /*25b0*/  FMNMX R85, R82, R85, !PT ;  /* 0x0000005552557209 */ /* 0x000fe40007800000 */
[----:B------:R-:W-:Y:S02]  /*25c0*/  FMNMX R86, R81, R86, !PT ;  /* 0x0000005651567209 */ /* 0x000fe40007800000 */
[----:B------:R-:W-:Y:S01]  /*25d0*/  FMNMX R87, R80, R87, !PT ;  /* 0x0000005750577209 */ /* 0x000fe20007800000 */
[----:B------:R-:W0:Y:S04]  /*25e0*/  SHFL.BFLY PT, R89, R84, 0x2, 0x1f ;  /* 0x0c401f0054597f89 */ /* 0x000e2800000e0000 */
[----:B------:R-:W1:Y:S04]  /*25f0*/  SHFL.BFLY PT, R88, R85, 0x2, 0x1f ;  /* 0x0c401f0055587f89 */ /* 0x000e6800000e0000 */
[----:B------:R-:W2:Y:S04]  /*2600*/  SHFL.BFLY PT, R91, R86, 0x2, 0x1f ;  /* 0x0c401f00565b7f89 */ /* 0x000ea800000e0000 */
[----:B------:R-:W3:Y:S01]  /*2610*/  SHFL.BFLY PT, R94, R87, 0x2, 0x1f ;  /* 0x0c401f00575e7f89 */ /* 0x000ee200000e0000 */
[----:B0-----:R-:W-:-:S03]  /*2620*/  FMNMX R89, R84, R89, !PT ;  /* 0x0000005954597209 */ /* 0x001fc60007800000 */
[----:B------:R-:W-:Y:S01]  /*2630*/  BAR.SYNC.DEFER_BLOCKING 0x0 ;  /* 0x0000000000007b1d */ /* 0x000fe20000010000 */
[----:B-1----:R-:W-:Y:S02]  /*2640*/  FMNMX R90, R85, R88, !PT ;  /* 0x00000058555a7209 */ /* 0x002fe40007800000 */
[----:B--2---:R-:W-:-:S03]  /*2650*/  FMNMX R92, R86, R91, !PT ;  /* 0x0000005b565c7209 */ /* 0x004fc60007800000 */
[----:B------:R-:W0:Y:S01]  /*2660*/  SHFL.BFLY PT, R88, R89, 0x1, 0x1f ;  /* 0x0c201f0059587f89 */ /* 0x000e2200000e0000 */
[----:B---3--:R-:W-:-:S03]  /*2670*/  FMNMX R94, R87, R94, !PT ;  /* 0x0000005e575e7209 */ /* 0x008fc60007800000 */
[----:B------:R-:W1:Y:S04]  /*2680*/  SHFL.BFLY PT, R91, R90, 0x1, 0x1f ;  /* 0x0c201f005a5b7f89 */ /* 0x000e6800000e0000 */
[----:B------:R-:W2:Y:S04]  /*2690*/  SHFL.BFLY PT, R93, R92, 0x1, 0x1f ;  /* 0x0c201f005c5d7f89 */ /* 0x000ea800000e0000 */
[----:B------:R-:W3:Y:S01]  /*26a0*/  SHFL.BFLY PT, R95, R94, 0x1, 0x1f ;  /* 0x0c201f005e5f7f89 */ /* 0x000ee200000e0000 */
[----:B0-----:R-:W-:Y:S02]  /*26b0*/  FMNMX R88, R89, R88, !PT ;  /* 0x0000005859587209 */ /* 0x001fe40007800000 */
[----:B-1----:R-:W-:-:S03]  /*26c0*/  FMNMX R91, R90, R91, !PT ;  /* 0x0000005b5a5b7209 */ /* 0x002fc60007800000 */
[----:B------:R-:W-:Y:S01]  /*26d0*/  @!P1 STS [R29], R88 ;  /* 0x000000581d009388 */ /* 0x000fe20000000800 */
[----:B--2---:R-:W-:-:S03]  /*26e0*/  FMNMX R96, R92, R93, !PT ;  /* 0x0000005d5c607209 */ /* 0x004fc60007800000 */
[----:B------:R-:W-:Y:S01]  /*26f0*/  @!P1 STS [R30], R91 ;  /* 0x0000005b1e009388 */ /* 0x000fe20000000800 */
[----:B---3--:R-:W-:-:S03]  /*2700*/  FMNMX R95, R94, R95, !PT ;  /* 0x0000005f5e5f7209 */ /* 0x008fc60007800000 */
[----:B------:R-:W-:Y:S04]  /*2710*/  @!P1 STS [R31], R96 ;  /* 0x000000601f009388 */ /* 0x000fe80000000800 */
[----:B------:R-:W-:Y:S04]  /*2720*/  @!P1 STS [R32], R95 ;  /* 0x0000005f20009388 */ /* 0x000fe80000000800 */
[----:B------:R-:W-:Y:S06]  /*2730*/  BAR.SYNC.DEFER_BLOCKING 0x0 ;  /* 0x0000000000007b1d */ /* 0x000fec0000010000 */
[----:B------:R-:W0:Y:S04]  /*2740*/  LDS R84, [R12.X4] ;  /* 0x000000000c547984 */ /* 0x000e280000004800 */
[----:B0-----:R-:W0:Y:S02]  /*2750*/  SHFL.BFLY PT, R85, R84, 0x2, 0x1f ;  /* 0x0c401f0054557f89 */ /* 0x001e2400000e0000 */
[----:B0-----:R-:W-:-:S05]  /*2760*/  FMNMX R85, R84, R85, !PT ;  /* 0x0000005554557209 */ /* 0x001fca0007800000 */
[----:B------:R-:W0:Y:S02]  /*2770*/  SHFL.BFLY PT, R86, R85, 0x1, 0x1f ;  /* 0x0c201f0055567f89 */ /* 0x000e2400000e0000 */
[----:B0-----:R-:W-:-:S05]  /*2780*/  FMNMX R87, R85, R86, !PT ;  /* 0x0000005655577209 */ /* 0x001fca0007800000 */
[----:B------:R-:W-:Y:S04]  /*2790*/  @!P1 STS [R12.X4], R87 ;  /* 0x000000570c009388 */ /* 0x000fe80000004800 */
[----:B------:R-:W-:Y:S06]  /*27a0*/  BAR.SYNC.DEFER_BLOCKING 0x0 ;  /* 0x0000000000007b1d */ /* 0x000fec0000010000 */
[----:B------:R-:W0:Y:S04]  /*27b0*/  LDS R102, [R14.X4] ;  /* 0x000000000e667984 */ /* 0x000e280000004800 */
[----:B------:R-:W1:Y:S04]  /*27c0*/  LDS R103, [R26.X16] ;  /* 0x000000001a677984 */ /* 0x000e68000000c800 */
[----:B------:R-:W2:Y:S04]  /*27d0*/  LDS R100, [R27.X16] ;  /* 0x000000001b647984 */ /* 0x000ea8000000c800 */
[----:B------:R-:W3:Y:S01]  /*27e0*/  LDS R101, [R28.X16] ;  /* 0x000000001c657984 */ /* 0x000ee2000000c800 */
[----:B0-----:R-:W-:-:S02]  /*27f0*/  FMNMX R102, R102, R179, !PT ;  /* 0x000000b366667209 */ /* 0x001fc40007800000 */
[----:B-1----:R-:W-:-:S03]  /*2800*/  FMNMX R103, R103, R178, !PT ;  /* 0x000000b267677209 */ /* 0x002fc60007800000 */
[--C-:B------:R-:W-:Y:S01]  /*2810*/  FADD R69, R69, -R102.reuse ;  /* 0x8000006645457221 */ /* 0x100fe20000000000 */
[----:B--2---:R-:W-:Y:S01]  /*2820*/  FMNMX R100, R100, R173, !PT ;  /* 0x000000ad64647209 */ /* 0x004fe20007800000 */
[----:B------:R-:W-:Y:S01]  /*2830*/  FADD R68, R68, -R102 ;  /* 0x8000006644447221 */ /* 0x000fe20000000000 */
[----:B---3--:R-:W-:Y:S01]  /*2840*/  FMNMX R101, R101, R172, !PT ;  /* 0x000000ac65657209 */ /* 0x008fe20007800000 */
[--C-:B------:R-:W-:Y:S02]  /*2850*/  FADD R58, R58, -R103.reuse ;  /* 0x800000673a3a7221 */ /* 0x100fe40000000000 */
[----:B------:R-:W-:Y:S02]  /*2860*/  FADD R70, R70, -R103 ;  /* 0x8000006746467221 */ /* 0x000fe40000000000 */
[--C-:B------:R-:W-:Y:S02]  /*2870*/  FADD R59, R59, -R100.reuse ;  /* 0x800000643b3b7221 */ /* 0x100fe40000000000 */
[----:B------:R-:W-:-:S02]  /*2880*/  FADD R57, R57, -R100 ;  /* 0x8000006439397221 */ /* 0x000fc40000000000 */
[--C-:B------:R-:W-:Y:S02]  /*2890*/  FADD R56, R56, -R101.reuse ;  /* 0x8000006538387221 */ /* 0x100fe40000000000 */
[----:B------:R-:W-:Y:S02]  /*28a0*/  FADD R71, R71, -R101 ;  /* 0x8000006547477221 */ /* 0x000fe40000000000 */
[----:B------:R-:W-:Y:S02]  /*28b0*/  FMUL R69, R69, 1.4426950216293334961 ;  /* 0x3fb8aa3b45457820 */ /* 0x000fe40000400000 */
[----:B------:R-:W-:Y:S02]  /*28c0*/  FMUL R68, R68, 1.4426950216293334961 ;  /* 0x3fb8aa3b44447820 */ /* 0x000fe40000400000 */
[----:B------:R-:W-:Y:S02]  /*28d0*/  FADD R55, R55, -R102 ;  /* 0x8000006637377221 */ /* 0x000fe40000000000 */
[----:B------:R-:W-:-:S02]  /*28e0*/  FMUL R58, R58, 1.4426950216293334961 ;  /* 0x3fb8aa3b3a3a7820 */ /* 0x000fc40000400000 */
[----:B------:R-:W-:Y:S02]  /*28f0*/  FMUL R70, R70, 1.4426950216293334961 ;  /* 0x3fb8aa3b46467820 */ /* 0x000fe40000400000 */
[----:B------:R-:W-:Y:S02]  /*2900*/  FADD R54, R54, -R103 ;  /* 0x8000006736367221 */ /* 0x000fe40000000000 */
[----:B------:R-:W-:Y:S02]  /*2910*/  FMUL R59, R59, 1.4426950216293334961 ;  /* 0x3fb8aa3b3b3b7820 */ /* 0x000fe40000400000 */
[----:B------:R-:W-:Y:S02]  /*2920*/  FMUL R57, R57, 1.4426950216293334961 ;  /* 0x3fb8aa3b39397820 */ /* 0x000fe40000400000 */
[----:B------:R-:W-:Y:S01]  /*2930*/  FADD R53, R53, -R100 ;  /* 0x8000006435357221 */ /* 0x000fe20000000000 */
[----:B------:R-:W-:Y:S01]  /*2940*/  MUFU.EX2 R112, R69 ;  /* 0x0000004500707308 */ /* 0x000fe20000000800 */
[----:B------:R-:W-:-:S02]  /*2950*/  FMUL R56, R56, 1.4426950216293334961 ;  /* 0x3fb8aa3b38387820 */ /* 0x000fc40000400000 */
[----:B------:R-:W-:Y:S02]  /*2960*/  FMUL R71, R71, 1.4426950216293334961 ;  /* 0x3fb8aa3b47477820 */ /* 0x000fe40000400000 */
[----:B------:R-:W-:Y:S02]  /*2970*/  FADD R52, R52, -R101 ;  /* 0x8000006534347221 */ /* 0x000fe40000000000 */
[----:B------:R-:W-:Y:S01]  /*2980*/  FMUL R55, R55, 1.4426950216293334961 ;  /* 0x3fb8aa3b37377820 */ /* 0x000fe20000400000 */
[----:B------:R-:W0:Y:S01]  /*2990*/  MUFU.EX2 R108, R68 ;  /* 0x00000044006c7308 */ /* 0x000e220000000800 */
[----:B------:R-:W-:Y:S02]  /*29a0*/  FADD R83, R83, -R102 ;  /* 0x8000006653537221 */ /* 0x000fe40000000000 */
[----:B------:R-:W-:Y:S02]  /*29b0*/  FMUL R54, R54, 1.4426950216293334961 ;  /* 0x3fb8aa3b36367820 */ /* 0x000fe40000400000 */
[----:B------:R-:W-:-:S02]  /*29c0*/  FADD R82, R82, -R103 ;  /* 0x8000006752527221 */ /* 0x000fc40000000000 */
[----:B------:R-:W-:Y:S01]  /*29d0*/  FMUL R53, R53, 1.4426950216293334961 ;  /* 0x3fb8aa3b35357820 */ /* 0x000fe20000400000 */
[----:B------:R-:W-:Y:S01]  /*29e0*/  MUFU.EX2 R114, R58 ;  /* 0x0000003a00727308 */ /* 0x000fe20000000800 */
[----:B------:R-:W-:Y:S02]  /*29f0*/  FADD R81, R81, -R100 ;  /* 0x8000006451517221 */ /* 0x000fe40000000000 */
[----:B------:R-:W-:Y:S02]  /*2a00*/  FMUL R52, R52, 1.4426950216293334961 ;  /* 0x3fb8aa3b34347820 */ /* 0x000fe40000400000 */
[----:B------:R-:W-:-:S03]  /*2a10*/  FADD R80, R80, -R101 ;  /* 0x8000006550507221 */ /* 0x000fc60000000000 */
[----:B------:R-:W1:Y:S01]  /*2a20*/  MUFU.EX2 R98, R70 ;  /* 0x0000004600627308 */ /* 0x000e620000000800 */
[----:B------:R-:W-:Y:S02]  /*2a30*/  FMUL R83, R83, 1.4426950216293334961 ;  /* 0x3fb8aa3b53537820 */ /* 0x000fe40000400000 */
[----:B------:R-:W-:-:S05]  /*2a40*/  FMUL R82, R82, 1.4426950216293334961 ;  /* 0x3fb8aa3b52527820 */ /* 0x000fca0000400000 */
[----:B------:R-:W-:Y:S01]  /*2a50*/  MUFU.EX2 R240, R59 ;  /* 0x0000003b00f07308 */ /* 0x000fe20000000800 */
[----:B------:R-:W-:Y:S02]  /*2a60*/  FMUL R81, R81, 1.4426950216293334961 ;  /* 0x3fb8aa3b51517820 */ /* 0x000fe40000400000 */
[----:B------:R-:W-:-:S05]  /*2a70*/  FMUL R80, R80, 1.4426950216293334961 ;  /* 0x3fb8aa3b50507820 */ /* 0x000fca0000400000 */
[----:B------:R-:W2:Y:S08]  /*2a80*/  MUFU.EX2 R96, R57 ;  /* 0x0000003900607308 */ /* 0x000eb00000000800 */
[----:B------:R-:W-:Y:S08]  /*2a90*/  MUFU.EX2 R246, R56 ;  /* 0x0000003800f67308 */ /* 0x000ff00000000800 */
[----:B------:R-:W3:Y:S08]  /*2aa0*/  MUFU.EX2 R94, R71 ;  /* 0x00000047005e7308 */ /* 0x000ef00000000800 */
[----:B------:R-:W4:Y:S08]  /*2ab0*/  MUFU.EX2 R110, R55 ;  /* 0x00000037006e7308 */ /* 0x000f300000000800 */
[----:B------:R-:W5:Y:S08]  /*2ac0*/  MUFU.EX2 R242, R54 ;  /* 0x0000003600f27308 */ /* 0x000f700000000800 */
[----:B------:R0:W0:Y:S08]  /*2ad0*/  MUFU.EX2 R244, R53 ;  /* 0x0000003500f47308 */ /* 0x0000300000000800 */
[----:B------:R-:W1:Y:S08]  /*2ae0*/  MUFU.EX2 R248, R52 ;  /* 0x0000003400f87308 */ /* 0x000e700000000800 */
[----:B------:R-:W2:Y:S01]  /*2af0*/  MUFU.EX2 R107, R83 ;  /* 0x00000053006b7308 */ /* 0x000ea20000000800 */
[----:B0-----:R-:W-:-:S07]  /*2b00*/  FADD R53, R112, R108 ;  /* 0x0000006c70357221 */ /* 0x001fce0000000000 */
[----:B------:R-:W0:Y:S01]  /*2b10*/  MUFU.EX2 R106, R82 ;  /* 0x00000052006a7308 */ /* 0x000e220000000800 */
[----:B-1----:R-:W-:-:S07]  /*2b20*/  FADD R55, R114, R98 ;  /* 0x0000006272377221 */ /* 0x002fce0000000000 */
[----:B------:R-:W1:Y:S01]  /*2b30*/  MUFU.EX2 R105, R81 ;  /* 0x0000005100697308 */ /* 0x000e620000000800 */
[----:B--2---:R-:W-:-:S07]  /*2b40*/  FADD R57, R240, R96 ;  /* 0x00000060f0397221 */ /* 0x004fce0000000000 */
[----:B------:R-:W2:Y:S01]  /*2b50*/  MUFU.EX2 R104, R80 ;  /* 0x0000005000687308 */ /* 0x000ea20000000800 */
[----:B---3--:R-:W-:Y:S02]  /*2b60*/  FADD R59, R246, R94 ;  /* 0x0000005ef63b7221 */ /* 0x008fe40000000000 */
[----:B----4-:R-:W-:Y:S02]  /*2b70*/  FADD R54, R110, R53 ;  /* 0x000000356e367221 */ /* 0x010fe40000000000 */
[----:B-----5:R-:W-:Y:S02]  /*2b80*/  FADD R55, R242, R55 ;  /* 0x00000037f2377221 */ /* 0x020fe40000000000 */
[----:B------:R-:W-:Y:S02]  /*2b90*/  FADD R56, R244, R57 ;  /* 0x00000039f4387221 */ /* 0x000fe40000000000 */
[----:B------:R-:W-:Y:S02]  /*2ba0*/  FADD R59, R248, R59 ;  /* 0x0000003bf83b7221 */ /* 0x000fe40000000000 */
[----:B------:R-:W-:-:S02]  /*2bb0*/  FADD R54, R107, R54 ;  /* 0x000000366b367221 */ /* 0x000fc40000000000 */
[----:B0-----:R-:W-:Y:S02]  /*2bc0*/  FADD R55, R106, R55 ;  /* 0x000000376a377221 */ /* 0x001fe40000000000 */
[----:B-1----:R-:W-:Y:S02]  /*2bd0*/  FADD R56, R105, R56 ;  /* 0x0000003869387221 */ /* 0x002fe40000000000 */
[----:B--2---:R-:W-:Y:S01]  /*2be0*/  FADD R59, R104, R59 ;  /* 0x0000003b683b7221 */ /* 0x004fe20000000000 */
[----:B------:R-:W0:Y:S04]  /*2bf0*/  SHFL.BFLY PT, R53, R54, 0x2, 0x1f ;  /* 0x0c401f0036357f89 */ /* 0x000e2800000e0000 */
[----:B------:R-:W1:Y:S04]  /*2c00*/  SHFL.BFLY PT, R52, R55, 0x2, 0x1f ;  /* 0x0c401f0037347f89 */ /* 0x000e6800000e0000 */
[----:B------:R-:W2:Y:S04]  /*2c10*/  SHFL.BFLY PT, R69, R56, 0x2, 0x1f ;  /* 0x0c401f0038457f89 */ /* 0x000ea800000e0000 */
[----:B------:R-:W3:Y:S01]  /*2c20*/  SHFL.BFLY PT, R58, R59, 0x2, 0x1f ;  /* 0x0c401f003b3a7f89 */ /* 0x000ee200000e0000 */
[----:B0-----:R-:W-:-:S03]  /*2c30*/  FADD R53, R54, R53 ;  /* 0x0000003536357221 */ /* 0x001fc60000000000 */
[----:B------:R-:W-:Y:S01]  /*2c40*/  BAR.SYNC.DEFER_BLOCKING 0x0 ;  /* 0x0000000000007b1d */ /* 0x000fe20000010000 */
[----:B-1----:R-:W-:Y:S02]  /*2c50*/  FADD R57, R55, R52 ;  /* 0x0000003437397221 */ /* 0x002fe40000000000 */
[----:B--2---:R-:W-:-:S03]  /*2c60*/  FADD R69, R56, R69 ;  /* 0x0000004538457221 */ /* 0x004fc60000000000 */
[----:B------:R-:W0:Y:S01]  /*2c70*/  SHFL.BFLY PT, R52, R53, 0x1, 0x1f ;  /* 0x0c201f0035347f89 */ /* 0x000e2200000e0000 */
[----:B---3--:R-:W-:-:S03]  /*2c80*/  FADD R70, R59, R58 ;  /* 0x0000003a3b467221 */ /* 0x008fc60000000000 */
[----:B------:R-:W1:Y:S04]  /*2c90*/  SHFL.BFLY PT, R68, R69, 0x1, 0x1f ;  /* 0x0c201f0045447f89 */ /* 0x000e6800000e0000 */
[----:B------:R-:W2:Y:S04]  /*2ca0*/  SHFL.BFLY PT, R58, R57, 0x1, 0x1f ;  /* 0x0c201f00393a7f89 */ /* 0x000ea800000e0000 */
[----:B------:R-:W3:Y:S01]  /*2cb0*/  SHFL.BFLY PT, R71, R70, 0x1, 0x1f ;  /* 0x0c201f0046477f89 */ /* 0x000ee200000e0000 */
[----:B0-----:R-:W-:Y:S02]  /*2cc0*/  FADD R80, R53, R52 ;  /* 0x0000003435507221 */ /* 0x001fe40000000000 */
[----:B-1----:R-:W-:-:S02]  /*2cd0*/  FADD R68, R69, R68 ;  /* 0x0000004445447221 */ /* 0x002fc40000000000 */
[----:B--2---:R-:W-:Y:S01]  /*2ce0*/  FADD R81, R57, R58 ;  /* 0x0000003a39517221 */ /* 0x004fe20000000000 */
[----:B------:R-:W-:Y:S01]  /*2cf0*/  @!P1 STS [R29], R80 ;  /* 0x000000501d009388 */ /* 0x000fe20000000800 */
[----:B---3--:R-:W-:-:S03]  /*2d00*/  FADD R83, R70, R71 ;  /* 0x0000004746537221 */ /* 0x008fc60000000000 */
[----:B------:R-:W-:Y:S04]  /*2d10*/  @!P1 STS [R30], R81 ;  /* 0x000000511e009388 */ /* 0x000fe80000000800 */
[----:B------:R-:W-:Y:S04]  /*2d20*/  @!P1 STS [R31], R68 ;  /* 0x000000441f009388 */ /* 0x000fe80000000800 */
[----:B------:R-:W-:Y:S04]  /*2d30*/  @!P1 STS [R32], R83 ;  /* 0x0000005320009388 */ /* 0x000fe80000000800 */
[----:B------:R-:W-:Y:S06]  /*2d40*/  BAR.SYNC.DEFER_BLOCKING 0x0 ;  /* 0x0000000000007b1d */ /* 0x000fec0000010000 */
[----:B------:R-:W0:Y:S04]  /*2d50*/  LDS R54, [R12.X4] ;  /* 0x000000000c367984 */ /* 0x000e280000004800 */
[----:B0-----:R-:W0:Y:S02]  /*2d60*/  SHFL.BFLY PT, R53, R54, 0x2, 0x1f ;  /* 0x0c401f0036357f89 */ /* 0x001e2400000e0000 */
[----:B0-----:R-:W-:-:S05]  /*2d70*/  FADD R55, R54, R53 ;  /* 0x0000003536377221 */ /* 0x001fca0000000000 */
[----:B------:R-:W0:Y:S02]  /*2d80*/  SHFL.BFLY PT, R52, R55, 0x1, 0x1f ;  /* 0x0c201f0037347f89 */ /* 0x000e2400000e0000 */
[----:B0-----:R-:W-:-:S05]  /*2d90*/  FADD R71, R55, R52 ;  /* 0x0000003437477221 */ /* 0x001fca0000000000 */
[----:B------:R0:W-:Y:S01]  /*2da0*/  @!P1 STS [R12.X4], R71 ;  /* 0x000000470c009388 */ /* 0x0001e20000004800 */
[----:B------:R-:W-:-:S03]  /*2db0*/  IMAD.WIDE R52, R9, 0x2, R168 ;  /* 0x0000000209347825 */ /* 0x000fc600078e02a8 */
[----:B------:R-:W-:Y:S01]  /*2dc0*/  BAR.SYNC.DEFER_BLOCKING 0x0 ;  /* 0x0000000000007b1d */ /* 0x000fe20000010000 */
[----:B------:R-:W-:-:S04]  /*2dd0*/  IMAD.WIDE R58, R9, 0x2, R170 ;  /* 0x00000002093a7825 */ /* 0x000fc800078e02aa */
[----:B------:R-:W-:-:S04]  /*2de0*/  IMAD.WIDE R68, R9, 0x2, R162 ;  /* 0x0000000209447825 */ /* 0x000fc800078e02a2 */
[----:B------:R-:W-:-:S04]  /*2df0*/  IMAD.WIDE R56, R9, 0x2, R160 ;  /* 0x0000000209387825 */ /* 0x000fc800078e02a0 */
[C---:B------:R-:W-:Y:S01]  /*2e00*/  IMAD.WIDE R54, R9.reuse, 0x2, R158 ;  /* 0x0000000209367825 */ /* 0x040fe200078e029e */
[----:B------:R1:W2:Y:S03]  /*2e10*/  LDG.E.U16 R85, [R52.64] ;  /* 0x0000000634557981 */ /* 0x0002a6000c1e1500 */
[C---:B------:R-:W-:Y:S01]  /*2e20*/  IMAD.WIDE R86, R9.reuse, 0x2, R164 ;  /* 0x0000000209567825 */ /* 0x040fe200078e02a4 */
[----:B------:R3:W4:Y:S03]  /*2e30*/  LDG.E.U16 R81, [R58.64] ;  /* 0x000000063a517981 */ /* 0x000726000c1e1500 */
[C---:B------:R-:W-:Y:S01]  /*2e40*/  IMAD.WIDE R82, R9.reuse, 0x2, R152 ;  /* 0x0000000209527825 */ /* 0x040fe200078e0298 */
[----:B------:R5:W2:Y:S03]  /*2e50*/  LDG.E.U16 R89, [R68.64] ;  /* 0x0000000644597981 */ /* 0x000aa6000c1e1500 */
[C---:B-1----:R-:W-:Y:S01]  /*2e60*/  IMAD.WIDE R52, R9.reuse, 0x2, R154 ;  /* 0x0000000209347825 */ /* 0x042fe200078e029a */
[----:B------:R1:W2:Y:S04]  /*2e70*/  LDG.E.U16 R91, [R56.64] ;  /* 0x00000006385b7981 */ /* 0x0002a8000c1e1500 */
[----:B------:R1:W2:Y:S01]  /*2e80*/  LDG.E.U16 R95, [R52.64] ;  /* 0x00000006345f7981 */ /* 0x0002a2000c1e1500 */
[----:B------:R-:W-:-:S03]  /*2e90*/  IMAD.WIDE R250, R9, 0x2, R166 ;  /* 0x0000000209fa7825 */ /* 0x000fc600078e02a6 */
[----:B------:R3:W2:Y:S01]  /*2ea0*/  LDG.E.U16 R84, [R54.64] ;  /* 0x0000000636547981 */ /* 0x0006a2000c1e1500 */
[----:B0-----:R-:W-:-:S03]  /*2eb0*/  IMAD.WIDE R70, R9, 0x2, R150 ;  /* 0x0000000209467825 */ /* 0x001fc600078e0296 */
[----:B------:R0:W2:Y:S01]  /*2ec0*/  LDG.E.U16 R87, [R86.64] ;  /* 0x0000000656577981 */ /* 0x0000a2000c1e1500 */
[----:B-1----:R-:W-:-:S03]  /*2ed0*/  IMAD.WIDE R52, R9, 0x2, R144 ;  /* 0x0000000209347825 */ /* 0x002fc600078e0290 */
[----:B------:R1:W2:Y:S01]  /*2ee0*/  LDG.E.U16 R97, [R82.64] ;  /* 0x0000000652617981 */ /* 0x0002a2000c1e1500 */
[----:B---3--:R-:W-:-:S03]  /*2ef0*/  IMAD.WIDE R58, R9, 0x2, R148 ;  /* 0x00000002093a7825 */ /* 0x008fc600078e0294 */
[----:B------:R3:W2:Y:S01]  /*2f00*/  LDG.E.U16 R111, [R52.64] ;  /* 0x00000006346f7981 */ /* 0x0006a2000c1e1500 */
[----:B-----5:R-:W-:-:S03]  /*2f10*/  IMAD.WIDE R68, R9, 0x2, R146 ;  /* 0x0000000209447825 */ /* 0x020fc600078e0292 */
[----:B------:R5:W2:Y:S01]  /*2f20*/  LDG.E.U16 R80, [R250.64] ;  /* 0x00000006fa507981 */ /* 0x000aa2000c1e1500 */
[----:B------:R-:W-:-:S03]  /*2f30*/  IMAD.WIDE R56, R9, 0x2, R142 ;  /* 0x0000000209387825 */ /* 0x000fc600078e028e */
[----:B0-----:R0:W2:Y:S01]  /*2f40*/  LDG.E.U16 R86, [R70.64] ;  /* 0x0000000646567981 */ /* 0x0010a2000c1e1500 */
[----:B------:R-:W-:-:S03]  /*2f50*/  IMAD.WIDE R54, R9, 0x2, R138 ;  /* 0x0000000209367825 */ /* 0x000fc600078e028a */
[----:B------:R0:W2:Y:S01]  /*2f60*/  LDG.E.U16 R99, [R58.64] ;  /* 0x000000063a637981 */ /* 0x0000a2000c1e1500 */
[----:B---3--:R-:W-:-:S03]  /*2f70*/  IMAD.WIDE R52, R9, 0x2, R128 ;  /* 0x0000000209347825 */ /* 0x008fc600078e0280 */
[----:B------:R3:W2:Y:S01]  /*2f80*/  LDG.E.U16 R109, [R68.64] ;  /* 0x00000006446d7981 */ /* 0x0006a2000c1e1500 */
[----:B------:R-:W-:-:S03]  /*2f90*/  IMAD.WIDE R92, R9, 0x2, R156 ;  /* 0x00000002095c7825 */ /* 0x000fc600078e029c */
[----:B------:R0:W2:Y:S01]  /*2fa0*/  LDG.E.U16 R88, [R56.64] ;  /* 0x0000000638587981 */ /* 0x0000a2000c1e1500 */
[----:B-1----:R-:W-:-:S03]  /*2fb0*/  IMAD.WIDE R82, R9, 0x2, R136 ;  /* 0x0000000209527825 */ /* 0x002fc600078e0288 */
[----:B------:R1:W2:Y:S01]  /*2fc0*/  LDG.E.U16 R115, [R54.64] ;  /* 0x0000000636737981 */ /* 0x0002a2000c1e1500 */
[----:B-----5:R-:W-:-:S03]  /*2fd0*/  IMAD.WIDE R250, R9, 0x2, R140 ;  /* 0x0000000209fa7825 */ /* 0x020fc600078e028c */
[----:B------:R5:W2:Y:S01]  /*2fe0*/  LDG.E.U16 R247, [R52.64] ;  /* 0x0000000634f77981 */ /* 0x000aa2000c1e1500 */
[----:B0-----:R-:W-:-:S03]  /*2ff0*/  IMAD.WIDE R70, R9, 0x2, R134 ;  /* 0x0000000209467825 */ /* 0x001fc600078e0286 */
[----:B------:R0:W2:Y:S01]  /*3000*/  LDG.E.U16 R241, [R82.64] ;  /* 0x0000000652f17981 */ /* 0x0000a2000c1e1500 */
[----:B------:R-:W-:-:S03]  /*3010*/  IMAD.WIDE R58, R9, 0x2, R132 ;  /* 0x00000002093a7825 */ /* 0x000fc600078e0284 */
[----:B------:R0:W2:Y:S01]  /*3020*/  LDG.E.U16 R93, [R92.64] ;  /* 0x000000065c5d7981 */ /* 0x0000a2000c1e1500 */
[----:B---3--:R-:W-:-:S03]  /*3030*/  IMAD.WIDE R68, R9, 0x2, R130 ;  /* 0x0000000209447825 */ /* 0x008fc600078e0282 */
[----:B------:R3:W2:Y:S01]  /*3040*/  LDG.E.U16 R113, [R250.64] ;  /* 0x00000006fa717981 */ /* 0x0006a2000c1e1500 */
[----:B------:R-:W-:-:S03]  /*3050*/  IMAD.WIDE R56, R9, 0x2, R44 ;  /* 0x0000000209387825 */ /* 0x000fc600078e022c */
[----:B------:R0:W2:Y:S01]  /*3060*/  LDG.E.U16 R90, [R70.64] ;  /* 0x00000006465a7981 */ /* 0x0000a2000c1e1500 */
[----:B-----5:R-:W-:-:S03]  /*3070*/  IMAD.WIDE R52, R9, 0x2, R46 ;  /* 0x0000000209347825 */ /* 0x020fc600078e022e */
[----:B------:R5:W2:Y:S01]  /*3080*/  LDG.E.U16 R243, [R58.64] ;  /* 0x000000063af37981 */ /* 0x000aa2000c1e1500 */
[----:B-1----:R-:W-:-:S03]  /*3090*/  IMAD.WIDE R54, R9, 0x2, R116 ;  /* 0x0000000209367825 */ /* 0x002fc600078e0274 */
[----:B------:R1:W2:Y:S01]  /*30a0*/  LDG.E.U16 R245, [R68.64] ;  /* 0x0000000644f57981 */ /* 0x0002a2000c1e1500 */
[----:B0-----:R-:W-:-:S03]  /*30b0*/  IMAD.WIDE R82, R9, 0x2, R118 ;  /* 0x0000000209527825 */ /* 0x001fc600078e0276 */
[----:B------:R0:W2:Y:S01]  /*30c0*/  LDG.E.U16 R249, [R56.64] ;  /* 0x0000000638f97981 */ /* 0x0000a2000c1e1500 */
[----:B------:R-:W-:-:S03]  /*30d0*/  IMAD.WIDE R70, R9, 0x2, R126 ;  /* 0x0000000209467825 */ /* 0x000fc600078e027e */
[----:B---3--:R3:W2:Y:S01]  /*30e0*/  LDG.E.U16 R251, [R54.64] ;  /* 0x0000000636fb7981 */ /* 0x0086a2000c1e1500 */
[----:B-----5:R-:W-:-:S03]  /*30f0*/  IMAD.WIDE R58, R9, 0x2, R48 ;  /* 0x00000002093a7825 */ /* 0x020fc600078e0230 */
[----:B------:R5:W2:Y:S01]  /*3100*/  LDG.E.U16 R92, [R52.64] ;  /* 0x00000006345c7981 */ /* 0x000aa2000c1e1500 */
[----:B-1----:R-:W-:-:S03]  /*3110*/  IMAD.WIDE R68, R9, 0x2, R120 ;  /* 0x0000000209447825 */ /* 0x002fc600078e0278 */
[----:B------:R-:W2:Y:S01]  /*3120*/  LDG.E.U16 R83, [R82.64] ;  /* 0x0000000652537981 */ /* 0x000ea2000c1e1500 */
[----:B0-----:R-:W-:-:S03]  /*3130*/  IMAD.WIDE R56, R9, 0x2, R124 ;  /* 0x0000000209387825 */ /* 0x001fc600078e027c */
[----:B------:R-:W2:Y:S01]  /*3140*/  LDG.E.U16 R70, [R70.64] ;  /* 0x0000000646467981 */ /* 0x000ea2000c1e1500 */
[----:B-----5:R-:W-:-:S03]  /*3150*/  IMAD.WIDE R52, R9, 0x2, R50 ;  /* 0x0000000209347825 */ /* 0x020fc600078e0232 */
[----:B------:R-:W5:Y:S01]  /*3160*/  LDG.E.U16 R58, [R58.64] ;  /* 0x000000063a3a7981 */ /* 0x000f62000c1e1500 */
[----:B---3--:R-:W-:-:S03]  /*3170*/  IMAD.WIDE R54, R9, 0x2, R122 ;  /* 0x0000000209367825 */ /* 0x008fc600078e027a */
[----:B------:R-:W3:Y:S04]  /*3180*/  LDG.E.U16 R68, [R68.64] ;  /* 0x0000000644447981 */ /* 0x000ee8000c1e1500 */
[----:B------:R-:W3:Y:S04]  /*3190*/  LDG.E.U16 R57, [R56.64] ;  /* 0x0000000638397981 */ /* 0x000ee8000c1e1500 */
[----:B------:R0:W3:Y:S04]  /*31a0*/  LDG.E.U16 R53, [R52.64] ;  /* 0x0000000634357981 */ /* 0x0000e8000c1e1500 */
[----:B------:R-:W3:Y:S01]  /*31b0*/  LDG.E.U16 R55, [R54.64] ;  /* 0x0000000636377981 */ /* 0x000ee2000c1e1500 */
[----:B------:R-:W-:-:S02]  /*31c0*/  F2FP.BF16.PACK_AB R110, R107, R110 ;  /* 0x0000006e6b6e723e */ /* 0x000fc400000010ff */
[----:B------:R-:W-:Y:S01]  /*31d0*/  F2FP.BF16.PACK_AB R242, R106, R242 ;  /* 0x000000f26af2723e */ /* 0x000fe200000010ff */
[----:B------:R-:W-:Y:S01]  /*31e0*/  LDS R107, [R28.X16] ;  /* 0x000000001c6b7984 */ /* 0x000fe2000000c800 */
[----:B------:R-:W-:Y:S02]  /*31f0*/  F2FP.BF16.PACK_AB R244, R105, R244 ;  /* 0x000000f469f4723e */ /* 0x000fe400000010ff */
[----:B------:R-:W-:Y:S01]  /*3200*/  F2FP.BF16.PACK_AB R248, R104, R248 ;  /* 0x000000f868f8723e */ /* 0x000fe200000010ff */
[----:B------:R-:W-:Y:S04]  /*3210*/  LDS R105, [R14.X4] ;  /* 0x000000000e697984 */ /* 0x000fe80000004800 */
[----:B------:R-:W-:Y:S04]  /*3220*/  LDS R104, [R26.X16] ;  /* 0x000000001a687984 */ /* 0x000fe8000000c800 */
[----:B------:R-:W-:Y:S04]  /*3230*/  LDS R106, [R27.X16] ;  /* 0x000000001b6a7984 */ /* 0x000fe8000000c800 */
[----:B------:R-:W-:Y:S01]  /*3240*/  BAR.SYNC.DEFER_BLOCKING 0x0 ;  /* 0x0000000000007b1d */ /* 0x000fe20000010000 */
[----:B------:R-:W-:-:S02]  /*3250*/  F2FP.BF16.PACK_AB R108, R108, R112 ;  /* 0x000000706c6c723e */ /* 0x000fc400000010ff */
[----:B------:R-:W-:Y:S02]  /*3260*/  F2FP.BF16.PACK_AB R98, R98, R114 ;  /* 0x000000726262723e */ /* 0x000fe400000010ff */
[----:B------:R-:W-:Y:S02]  /*3270*/  F2FP.BF16.PACK_AB R96, R96, R240 ;  /* 0x000000f06060723e */ /* 0x000fe400000010ff */
[----:B------:R-:W-:Y:S01]  /*3280*/  F2FP.BF16.PACK_AB R94, R94, R246 ;  /* 0x000000f65e5e723e */ /* 0x000fe200000010ff */
[----:B0-----:R-:W-:Y:S01]  /*3290*/  FADD R52, -R102, R179 ;  /* 0x000000b366347221 */ /* 0x001fe20000000100 */
[----:B------:R-:W-:Y:S01]  /*32a0*/  UIADD3 UR4, UR4, 0x40, URZ ;  /* 0x0000004004047890 */ /* 0x000fe2000fffe03f */
[----:B----4-:R-:W-:Y:S04]  /*32b0*/  STS.U16 [R4], R81 ;  /* 0x0000005104007388 */ /* 0x010fe80000000400 */
[----:B--2---:R-:W-:Y:S04]  /*32c0*/  STS.U16 [R4+0x400], R89 ;  /* 0x0004005904007388 */ /* 0x004fe80000000400 */
        /* <DEDUP_REMOVED lines=20> */
[----:B-----5:R-:W-:Y:S04]  /*3410*/  STS.U16 [R33+0x1a00], R58 ;  /* 0x001a003a21007388 */ /* 0x020fe80000000400 */
[----:B---3--:R-:W-:Y:S04]  /*3420*/  STS.U16 [R33+0x1e00], R68 ;  /* 0x001e004421007388 */ /* 0x008fe80000000400 */
        /* <DEDUP_REMOVED lines=8> */
[----:B------:R0:W-:Y:S04]  /*34b0*/  STS [R20+0x3000], R108 ;  /* 0x0030006c14007388 */ /* 0x0001e80000000800 */
[----:B------:R-:W-:Y:S04]  /*34c0*/  STS [R20+0x3400], R98 ;  /* 0x0034006214007388 */ /* 0x000fe80000000800 */
[----:B------:R-:W-:Y:S04]  /*34d0*/  STS [R20+0x3800], R96 ;  /* 0x0038006014007388 */ /* 0x000fe80000000800 */
[----:B------:R-:W-:Y:S04]  /*34e0*/  STS [R20+0x3c00], R94 ;  /* 0x003c005e14007388 */ /* 0x000fe80000000800 */
[----:B------:R1:W-:Y:S04]  /*34f0*/  STS [R38+0x3000], R110 ;  /* 0x0030006e26007388 */ /* 0x0003e80000000800 */
[----:B------:R-:W-:Y:S04]  /*3500*/  STS [R38+0x3400], R242 ;  /* 0x003400f226007388 */ /* 0x000fe80000000800 */
[----:B------:R-:W-:Y:S04]  /*3510*/  STS [R38+0x3800], R244 ;  /* 0x003800f426007388 */ /* 0x000fe80000000800 */
[----:B------:R-:W-:Y:S04]  /*3520*/  STS [R38+0x3c00], R248 ;  /* 0x003c00f826007388 */ /* 0x000fe80000000800 */
[----:B------:R-:W-:Y:S01]  /*3530*/  BAR.SYNC.DEFER_BLOCKING 0x0 ;  /* 0x0000000000007b1d */ /* 0x000fe20000010000 */
[----:B0-----:R-:W-:-:S02]  /*3540*/  FMUL R108, R52, 1.4426950216293334961 ;  /* 0x3fb8aa3b346c7820 */ /* 0x001fc40000400000 */
[----:B------:R-:W-:-:S04]  /*3550*/  FADD R80, -R103, R178 ;  /* 0x000000b267507221 */ /* 0x000fc80000000100 */
[----:B------:R-:W-:Y:S01]  /*3560*/  FMUL R109, R80, 1.4426950216293334961 ;  /* 0x3fb8aa3b506d7820 */ /* 0x000fe20000400000 */
[----:B------:R-:W-:Y:S04]  /*3570*/  LDSM.16.M88.4 R68, [R40+0x3000] ;  /* 0x003000002844783b */ /* 0x000fe80000000200 */
[----:B------:R-:W0:Y:S04]  /*3580*/  LDSM.16.M88.4 R56, [R18] ;  /* 0x000000001238783b */ /* 0x000e280000000200 */
[----:B------:R-:W2:Y:S01]  /*3590*/  LDSM.16.M88.4 R52, [R18+0x1000] ;  /* 0x001000001234783b */ /* 0x000ea20000000200 */
[----:B------:R-:W3:Y:S01]  /*35a0*/  MUFU.EX2 R108, R108 ;  /* 0x0000006c006c7308 */ /* 0x000ee20000000800 */
[----:B------:R-:W-:-:S02]  /*35b0*/  FADD R80, -R100, R173 ;  /* 0x000000ad64507221 */ /* 0x000fc40000000100 */
[----:B------:R-:W4:Y:S04]  /*35c0*/  LDSM.16.M88.4 R88, [R40+0x3800] ;  /* 0x003800002858783b */ /* 0x000f280000000200 */
[----:B------:R-:W-:Y:S01]  /*35d0*/  LDSM.16.M88.4 R84, [R7+0x3800] ;  /* 0x003800000754783b */ /* 0x000fe20000000200 */
[----:B------:R-:W5:Y:S01]  /*35e0*/  MUFU.EX2 R109, R109 ;  /* 0x0000006d006d7308 */ /* 0x000f620000000800 */
[----:B-1----:R-:W-:Y:S02]  /*35f0*/  FMUL R110, R80, 1.4426950216293334961 ;  /* 0x3fb8aa3b506e7820 */ /* 0x002fe40000400000 */
[----:B------:R-:W-:Y:S01]  /*3600*/  FADD R80, -R101, R172 ;  /* 0x000000ac65507221 */ /* 0x000fe20000000100 */
[----:B------:R-:W-:Y:S03]  /*3610*/  LDSM.16.M88.4 R92, [R35+0x3000] ;  /* 0x00300000235c783b */ /* 0x000fe60000000200 */
[----:B------:R-:W-:Y:S01]  /*3620*/  FMUL R111, R80, 1.4426950216293334961 ;  /* 0x3fb8aa3b506f7820 */ /* 0x000fe20000400000 */
[----:B------:R-:W-:Y:S01]  /*3630*/  LDSM.16.M88.4 R96, [R35+0x3800] ;  /* 0x003800002360783b */ /* 0x000fe20000000200 */
[----:B---3--:R-:W-:-:S02]  /*3640*/  FMUL R60, R108, R60 ;  /* 0x0000003c6c3c7220 */ /* 0x008fc40000400000 */
[C---:B------:R-:W-:Y:S02]  /*3650*/  FMUL R61, R108.reuse, R61 ;  /* 0x0000003d6c3d7220 */ /* 0x040fe40000400000 */
[C---:B------:R-:W-:Y:S02]  /*3660*/  FMUL R72, R108.reuse, R72 ;  /* 0x000000486c487220 */ /* 0x040fe40000400000 */
[----:B------:R-:W-:Y:S02]  /*3670*/  FMUL R73, R108, R73 ;  /* 0x000000496c497220 */ /* 0x000fe40000400000 */
[C---:B-----5:R-:W-:Y:S02]  /*3680*/  FMUL R62, R109.reuse, R62 ;  /* 0x0000003e6d3e7220 */ /* 0x060fe40000400000 */
[C---:B------:R-:W-:Y:S02]  /*3690*/  FMUL R63, R109.reuse, R63 ;  /* 0x0000003f6d3f7220 */ /* 0x040fe40000400000 */
[----:B------:R-:W-:-:S02]  /*36a0*/  FMUL R74, R109, R74 ;  /* 0x0000004a6d4a7220 */ /* 0x000fc40000400000 */
[----:B------:R-:W-:Y:S01]  /*36b0*/  FMUL R75, R109, R75 ;  /* 0x0000004b6d4b7220 */ /* 0x000fe20000400000 */
[----:B------:R-:W1:Y:S02]  /*36c0*/  MUFU.EX2 R110, R110 ;  /* 0x0000006e006e7308 */ /* 0x000e640000000800 */
[C---:B0-----:R-:W-:Y:S06]  /*36d0*/  HMMA.16816.F32.BF16 R60, R68.reuse, R56, R60 ;  /* 0x00000038443c723c */ /* 0x041fec000004183c */
[----:B------:R-:W0:Y:S02]  /*36e0*/  MUFU.EX2 R111, R111 ;  /* 0x0000006f006f7308 */ /* 0x000e240000000800 */
[----:B--2---:R-:W-:Y:S01]  /*36f0*/  HMMA.16816.F32.BF16 R68, R68, R52, R72 ;  /* 0x000000344444723c */ /* 0x004fe20000041848 */
[----:B------:R-:W2:Y:S01]  /*3700*/  LDSM.16.M88.4 R72, [R7+0x3000] ;  /* 0x003000000748783b */ /* 0x000ea20000000200 */
[----:B-1----:R-:W-:-:S02]  /*3710*/  FMUL R80, R110, R76 ;  /* 0x0000004c6e507220 */ /* 0x002fc40000400000 */
[C---:B------:R-:W-:Y:S02]  /*3720*/  FMUL R81, R110.reuse, R77 ;  /* 0x0000004d6e517220 */ /* 0x040fe40000400000 */
[C---:B------:R-:W-:Y:S02]  /*3730*/  FMUL R64, R110.reuse, R64 ;  /* 0x000000406e407220 */ /* 0x040fe40000400000 */
[----:B------:R-:W-:Y:S02]  /*3740*/  FMUL R65, R110, R65 ;  /* 0x000000416e417220 */ /* 0x000fe40000400000 */
[C---:B0-----:R-:W-:Y:S02]  /*3750*/  FMUL R82, R111.reuse, R78 ;  /* 0x0000004e6f527220 */ /* 0x041fe40000400000 */
[C---:B------:R-:W-:Y:S02]  /*3760*/  FMUL R83, R111.reuse, R79 ;  /* 0x0000004f6f537220 */ /* 0x040fe40000400000 */
[C---:B------:R-:W-:Y:S01]  /*3770*/  FMUL R66, R111.reuse, R66 ;  /* 0x000000426f427220 */ /* 0x040fe20000400000 */
[----:B------:R-:W0:Y:S01]  /*3780*/  LDSM.16.M88.4 R76, [R41] ;  /* 0x00000000294c783b */ /* 0x000e220000000200 */
[----:B------:R-:W-:-:S03]  /*3790*/  FMUL R67, R111, R67 ;  /* 0x000000436f437220 */ /* 0x000fc60000400000 */
[C---:B----4-:R-:W-:Y:S08]  /*37a0*/  HMMA.16816.F32.BF16 R80, R88.reuse, R56, R80 ;  /* 0x000000385850723c */ /* 0x050ff00000041850 */
[----:B------:R-:W-:Y:S01]  /*37b0*/  HMMA.16816.F32.BF16 R88, R88, R52, R64 ;  /* 0x000000345858723c */ /* 0x000fe20000041840 */
[----:B------:R-:W1:Y:S07]  /*37c0*/  LDSM.16.M88.4 R64, [R41+0x1000] ;  /* 0x001000002940783b */ /* 0x000e6e0000000200 */
[C---:B--2---:R-:W-:Y:S08]  /*37d0*/  HMMA.16816.F32.BF16 R60, R72.reuse, R58, R60 ;  /* 0x0000003a483c723c */ /* 0x044ff0000004183c */
[----:B------:R-:W-:Y:S01]  /*37e0*/  HMMA.16816.F32.BF16 R68, R72, R54, R68 ;  /* 0x000000364844723c */ /* 0x000fe20000041844 */
[----:B------:R-:W2:Y:S07]  /*37f0*/  LDSM.16.M88.4 R72, [R37+0x3000] ;  /* 0x003000002548783b */ /* 0x000eae0000000200 */
[C---:B------:R-:W-:Y:S08]  /*3800*/  HMMA.16816.F32.BF16 R80, R84.reuse, R58, R80 ;  /* 0x0000003a5450723c */ /* 0x040ff00000041850 */
[----:B------:R-:W-:Y:S01]  /*3810*/  HMMA.16816.F32.BF16 R88, R84, R54, R88 ;  /* 0x000000365458723c */ /* 0x000fe20000041858 */
[----:B------:R-:W3:Y:S07]  /*3820*/  LDSM.16.M88.4 R52, [R37+0x3800] ;  /* 0x003800002534783b */ /* 0x000eee0000000200 */
[C---:B0-----:R-:W-:Y:S08]  /*3830*/  HMMA.16816.F32.BF16 R60, R92.reuse, R76, R60 ;  /* 0x0000004c5c3c723c */ /* 0x041ff0000004183c */
[----:B-1----:R-:W-:Y:S08]  /*3840*/  HMMA.16816.F32.BF16 R68, R92, R64, R68 ;  /* 0x000000405c44723c */ /* 0x002ff00000041844 */
[C---:B------:R-:W-:Y:S08]  /*3850*/  HMMA.16816.F32.BF16 R80, R96.reuse, R76, R80 ;  /* 0x0000004c6050723c */ /* 0x040ff00000041850 */
[----:B------:R-:W-:Y:S01]  /*3860*/  HMMA.16816.F32.BF16 R88, R96, R64, R88 ;  /* 0x000000406058723c */ /* 0x000fe20000041858 */
[----:B------:R-:W-:-:S07]  /*3870*/  ISETP.LE.AND P2, PT, R11, UR4, PT ;  /* 0x000000040b007c0c */ /* 0x000fce000bf43270 */
[----:B--2---:R-:W-:Y:S01]  /*3880*/  HMMA.16816.F32.BF16 R60, R72, R78, R60 ;  /* 0x0000004e483c723c */ /* 0x004fe2000004183c */
[----:B------:R-:W-:Y:S01]  /*3890*/  FFMA R10, R108, R10, R105 ;  /* 0x0000000a6c0a7223 */ /* 0x000fe20000000069 */
[----:B------:R-:W-:-:S06]  /*38a0*/  MOV R178, R103 ;  /* 0x0000006700b27202 */ /* 0x000fcc0000000f00 */
[----:B------:R-:W-:Y:S01]  /*38b0*/  HMMA.16816.F32.BF16 R72, R72, R66, R68 ;  /* 0x000000424848723c */ /* 0x000fe20000041844 */
[----:B------:R-:W-:Y:S02]  /*38c0*/  FFMA R13, R109, R13, R104 ;  /* 0x0000000d6d0d7223 */ /* 0x000fe40000000068 */
[----:B------:R-:W-:-:S05]  /*38d0*/  FFMA R43, R110, R43, R106 ;  /* 0x0000002b6e2b7223 */ /* 0x000fca000000006a */
[----:B---3--:R-:W-:Y:S01]  /*38e0*/  HMMA.16816.F32.BF16 R76, R52, R78, R80 ;  /* 0x0000004e344c723c */ /* 0x008fe20000041850 */
[----:B------:R-:W-:Y:S02]  /*38f0*/  FFMA R42, R111, R42, R107 ;  /* 0x0000002a6f2a7223 */ /* 0x000fe4000000006b */
[----:B------:R-:W-:-:S05]  /*3900*/  IMAD.MOV.U32 R179, RZ, RZ, R102 ;  /* 0x000000ffffb37224 */ /* 0x000fca00078e0066 */
[----:B------:R-:W-:Y:S01]  /*3910*/  HMMA.16816.F32.BF16 R64, R52, R66, R88 ;  /* 0x000000423440723c */ /* 0x000fe20000041858 */
[----:B------:R-:W-:Y:S02]  /*3920*/  IMAD.MOV.U32 R173, RZ, RZ, R100 ;  /* 0x000000ffffad7224 */ /* 0x000fe400078e0064 */
[----:B------:R-:W-:-:S04]  /*3930*/  IMAD.MOV.U32 R172, RZ, RZ, R101 ;  /* 0x000000ffffac7224 */ /* 0x000fc800078e0065 */
[----:B------:R-:W-:-:S04]  /*3940*/  IMAD.MOV.U32 R52, RZ, RZ, 0x40 ;  /* 0x00000040ff347424 */ /* 0x000fc800078e00ff */
[C---:B------:R-:W-:Y:S02]  /*3950*/  IMAD R9, R52.reuse, c[0x0][0x1b4], R9 ;  /* 0x00006d0034097a24 */ /* 0x040fe400078e0209 */
[----:B------:R-:W-:Y:S01]  /*3960*/  IMAD R36, R52, c[0x0][0x1a4], R36 ;  /* 0x0000690034247a24 */ /* 0x000fe200078e0224 */
[----:B------:R-:W-:Y:S01]  /*3970*/  @P2 CALL.REL.NOINC `(.L_x_0) ;  /* 0x0000001000002944 */ /* 0x000fe20003c00000 */
[----:B------:R-:W-:Y:S05]  /*3980*/  BRA `(.L_x_1) ;  /* 0xffffe08000007947 */ /* 0x000fea000383ffff */
.L_x_0:
[----:B------:R-:W-:Y:S01]  /*3990*/  LEA R19, R8, R15, 0x2 ;  /* 0x0000000f08137211 */ /* 0x000fe200078e10ff */
[----:B------:R-:W-:Y:S01]  /*39a0*/  IMAD.SHL.U32 R6, R0, 0x40, RZ ;  /* 0x0000004000067824 */ /* 0x000fe200078e00ff */
[--C-:B------:R-:W-:Y:S01]  /*39b0*/  SHF.R.S32.HI R7, RZ, 0x3, R0.reuse ;  /* 0x00000003ff077819 */ /* 0x100fe20000011400 */
[----:B------:R-:W-:Y:S01]  /*39c0*/  IMAD.MOV.U32 R49, RZ, RZ, R43 ;  /* 0x000000ffff317224 */ /* 0x000fe200078e002b */
[----:B------:R-:W-:Y:S01]  /*39d0*/  SHF.R.U32.HI R4, RZ, 0x1, R0 ;  /* 0x00000001ff047819 */ /* 0x000fe20000011600 */
[----:B------:R-:W-:Y:S01]  /*39e0*/  IMAD R23, R8, 0x4, R19 ;  /* 0x0000000408177824 */ /* 0x000fe200078e0213 */
[----:B------:R-:W-:Y:S01]  /*39f0*/  SGXT R7, R7, 0x1 ;  /* 0x000000010707781a */ /* 0x000fe20000000200 */
[----:B------:R-:W-:Y:S01]  /*3a00*/  IMAD.MOV.U32 R53, RZ, RZ, R13 ;  /* 0x000000ffff357224 */ /* 0x000fe200078e000d */
[----:B------:R-:W-:Y:S01]  /*3a10*/  LOP3.LUT R18, R4, 0xc, RZ, 0xc0, !PT ;  /* 0x0000000c04127812 */ /* 0x000fe200078ec0ff */
[----:B------:R-:W-:Y:S01]  /*3a20*/  IMAD R25, R8, 0x4, R23 ;  /* 0x0000000408197824 */ /* 0x000fe200078e0217 */
[----:B------:R-:W-:Y:S01]  /*3a30*/  LOP3.LUT R12, R7, 0x440, RZ, 0xc0, !PT ;  /* 0x00000440070c7812 */ /* 0x000fe200078ec0ff */
[----:B------:R-:W-:Y:S01]  /*3a40*/  IMAD R4, R2, c[0x0][0x1c0], RZ ;  /* 0x0000700002047a24 */ /* 0x000fe200078e02ff */
[----:B------:R-:W-:Y:S01]  /*3a50*/  LEA R11, R17, R18, 0x4 ;  /* 0x00000012110b7211 */ /* 0x000fe200078e20ff */
[----:B------:R-:W-:Y:S01]  /*3a60*/  IMAD R7, R3, c[0x0][0x1c4], RZ ;  /* 0x0000710003077a24 */ /* 0x000fe200078e02ff */
[----:B------:R-:W-:Y:S01]  /*3a70*/  LEA R27, R8, R25, 0x2 ;  /* 0x00000019081b7211 */ /* 0x000fe200078e10ff */
[----:B------:R-:W-:Y:S01]  /*3a80*/  IMAD R21, R17, 0x8, R12 ;  /* 0x0000000811157824 */ /* 0x000fe200078e020c */
[----:B------:R-:W-:Y:S01]  /*3a90*/  LOP3.LUT R17, R6, 0x40, RZ, 0xc0, !PT ;  /* 0x0000004006117812 */ /* 0x000fe200078ec0ff */
[----:B------:R-:W-:Y:S01]  /*3aa0*/  IMAD.SHL.U32 R6, R4, 0x2, RZ ;  /* 0x0000000204067824 */ /* 0x000fe200078e00ff */
[----:B------:R-:W-:Y:S01]  /*3ab0*/  LEA R29, R8, R27, 0x2 ;  /* 0x0000001b081d7211 */ /* 0x000fe200078e10ff */
[----:B------:R-:W-:Y:S01]  /*3ac0*/  IMAD.SHL.U32 R9, R7, 0x2, RZ ;  /* 0x0000000207097824 */ /* 0x000fe200078e00ff */
[----:B------:R-:W-:Y:S01]  /*3ad0*/  LOP3.LUT R0, R21, 0x40, R0, 0x78, !PT ;  /* 0x0000004015007812 */ /* 0x000fe200078e7800 */
[----:B------:R-:W-:Y:S01]  /*3ae0*/  IMAD.HI R4, R4, 0x2, RZ ;  /* 0x0000000204047827 */ /* 0x000fe200078e02ff */
[----:B------:R-:W-:Y:S01]  /*3af0*/  MOV R55, R10 ;  /* 0x0000000a00377202 */ /* 0x000fe20000000f00 */
[----:B------:R-:W-:Y:S01]  /*3b00*/  BAR.SYNC.DEFER_BLOCKING 0x0 ;  /* 0x0000000000007b1d */ /* 0x000fe20000010000 */
[----:B------:R-:W-:Y:S01]  /*3b10*/  IADD3 R6, P1, P2, R9, c[0x0][0x178], R6 ;  /* 0x00005e0009067a10 */ /* 0x000fe20007a3e006 */
[----:B------:R-:W-:Y:S01]  /*3b20*/  IMAD R9, R8, 0x4, R29 ;  /* 0x0000000408097824 */ /* 0x000fe200078e021d */
[----:B------:R-:W-:Y:S01]  /*3b30*/  LOP3.LUT R69, R5, R0, RZ, 0xfc, !PT ;  /* 0x0000000005457212 */ /* 0x000fe200078efcff */
[----:B------:R-:W-:Y:S01]  /*3b40*/  IMAD.HI R7, R7, 0x2, RZ ;  /* 0x0000000207077827 */ /* 0x000fe200078e02ff */
[----:B------:R-:W-:-:S02]  /*3b50*/  FSETP.GEU.AND P6, PT, |R53|, 1.175494350822287508e-38, PT ;  /* 0x008000003500780b */ /* 0x000fc40003fce200 */
[C---:B------:R-:W-:Y:S01]  /*3b60*/  LEA R5, R8.reuse, R9, 0x2 ;  /* 0x0000000908057211 */ /* 0x040fe200078e10ff */
[----:B------:R-:W-:Y:S01]  /*3b70*/  IMAD.IADD R68, R17, 0x1, R16 ;  /* 0x0000000111447824 */ /* 0x000fe200078e0210 */
[----:B------:R-:W-:Y:S01]  /*3b80*/  IADD3.X R12, R7, c[0x0][0x17c], R4, P1, P2 ;  /* 0x00005f00070c7a10 */ /* 0x000fe20000fe4404 */
[----:B------:R-:W-:Y:S01]  /*3b90*/  FMUL R10, R53, 8388608 ;  /* 0x4b000000350a7820 */ /* 0x000fe20000400000 */
[-C--:B------:R-:W-:Y:S01]  /*3ba0*/  LEA R20, P1, R15, R6.reuse, 0x1 ;  /* 0x000000060f147211 */ /* 0x080fe200078208ff */
[C---:B------:R-:W-:Y:S01]  /*3bb0*/  IMAD R7, R8.reuse, 0x4, R5 ;  /* 0x0000000408077824 */ /* 0x040fe200078e0205 */
[----:B------:R-:W-:Y:S01]  /*3bc0*/  LEA R16, P3, R23, R6, 0x1 ;  /* 0x0000000617107211 */ /* 0x000fe200078608ff */
[----:B------:R-:W-:Y:S01]  /*3bd0*/  IMAD.MOV.U32 R47, RZ, RZ, R42 ;  /* 0x000000ffff2f7224 */ /* 0x000fe200078e002a */
[----:B------:R-:W-:Y:S01]  /*3be0*/  LEA.HI.X.SX32 R21, R15, R12, 0x1, P1 ;  /* 0x0000000c0f157211 */ /* 0x000fe200008f0eff */
[----:B------:R-:W-:Y:S01]  /*3bf0*/  IMAD R15, R8, 0x4, R7 ;  /* 0x00000004080f7824 */ /* 0x000fe200078e0207 */
[----:B------:R-:W-:Y:S01]  /*3c00*/  LEA R18, P2, R19, R6, 0x1 ;  /* 0x0000000613127211 */ /* 0x000fe200078408ff */
[----:B------:R-:W-:Y:S01]  /*3c10*/  IMAD.MOV.U32 R56, RZ, RZ, R60 ;  /* 0x000000ffff387224 */ /* 0x000fe200078e003c */
[----:B------:R-:W-:-:S02]  /*3c20*/  LEA.HI.X.SX32 R17, R23, R12, 0x1, P3 ;  /* 0x0000000c17117211 */ /* 0x000fc400018f0eff */
[C---:B------:R-:W-:Y:S02]  /*3c30*/  LEA R23, R8.reuse, R15, 0x2 ;  /* 0x0000000f08177211 */ /* 0x040fe400078e10ff */
[----:B------:R-:W-:Y:S02]  /*3c40*/  LEA.HI.X.SX32 R19, R19, R12, 0x1, P2 ;  /* 0x0000000c13137211 */ /* 0x000fe400010f0eff */
[-C--:B------:R-:W-:Y:S01]  /*3c50*/  LEA R36, P2, R27, R6.reuse, 0x1 ;  /* 0x000000061b247211 */ /* 0x080fe200078408ff */
[C---:B------:R-:W-:Y:S01]  /*3c60*/  IMAD R41, R8.reuse, 0x4, R23 ;  /* 0x0000000408297824 */ /* 0x040fe200078e0217 */
[----:B------:R-:W-:Y:S02]  /*3c70*/  LEA R34, P3, R29, R6, 0x1 ;  /* 0x000000061d227211 */ /* 0x000fe400078608ff */
[----:B------:R-:W-:Y:S01]  /*3c80*/  LEA.HI.X.SX32 R37, R27, R12, 0x1, P2 ;  /* 0x0000000c1b257211 */ /* 0x000fe200010f0eff */
[----:B------:R-:W-:Y:S01]  /*3c90*/  IMAD R45, R8, 0x4, R41 ;  /* 0x00000004082d7824 */ /* 0x000fe200078e0229 */
[----:B------:R-:W-:-:S02]  /*3ca0*/  LEA R30, P2, R5, R6, 0x1 ;  /* 0x00000006051e7211 */ /* 0x000fc400078408ff */
[----:B------:R-:W-:Y:S02]  /*3cb0*/  LEA R38, P1, R25, R6, 0x1 ;  /* 0x0000000619267211 */ /* 0x000fe400078208ff */
[-C--:B------:R-:W-:Y:S02]  /*3cc0*/  LEA.HI.X.SX32 R35, R29, R12.reuse, 0x1, P3 ;  /* 0x0000000c1d237211 */ /* 0x080fe400018f0eff */
[----:B------:R-:W-:Y:S02]  /*3cd0*/  LEA.HI.X.SX32 R31, R5, R12, 0x1, P2 ;  /* 0x0000000c051f7211 */ /* 0x000fe400010f0eff */
[----:B------:R-:W-:Y:S02]  /*3ce0*/  LEA R28, P3, R7, R6, 0x1 ;  /* 0x00000006071c7211 */ /* 0x000fe400078608ff */
[----:B------:R-:W-:Y:S02]  /*3cf0*/  LEA R5, R8, R45, 0x2 ;  /* 0x0000002d08057211 */ /* 0x000fe400078e10ff */
[----:B------:R-:W-:-:S02]  /*3d00*/  LEA.HI.X.SX32 R39, R25, R12, 0x1, P1 ;  /* 0x0000000c19277211 */ /* 0x000fc400008f0eff */
[----:B------:R-:W-:Y:S02]  /*3d10*/  LEA R32, P1, R9, R6, 0x1 ;  /* 0x0000000609207211 */ /* 0x000fe400078208ff */
[-C--:B------:R-:W-:Y:S01]  /*3d20*/  LEA.HI.X.SX32 R29, R7, R12.reuse, 0x1, P3 ;  /* 0x0000000c071d7211 */ /* 0x080fe200018f0eff */
[C---:B------:R-:W-:Y:S01]  /*3d30*/  IMAD R7, R8.reuse, 0x4, R5 ;  /* 0x0000000408077824 */ /* 0x040fe200078e0205 */
[----:B------:R-:W-:Y:S02]  /*3d40*/  LEA.HI.X.SX32 R33, R9, R12, 0x1, P1 ;  /* 0x0000000c09217211 */ /* 0x000fe400008f0eff */
[-C--:B------:R-:W-:Y:S01]  /*3d50*/  LEA R24, P2, R23, R6.reuse, 0x1 ;  /* 0x0000000617187211 */ /* 0x080fe200078408ff */
[----:B------:R-:W-:Y:S01]  /*3d60*/  IMAD R0, R8, 0x4, R7 ;  /* 0x0000000408007824 */ /* 0x000fe200078e0207 */
[-C--:B------:R-:W-:Y:S02]  /*3d70*/  LEA R26, P1, R15, R6.reuse, 0x1 ;  /* 0x000000060f1a7211 */ /* 0x080fe400078208ff */
[----:B------:R-:W-:-:S02]  /*3d80*/  LEA R22, P3, R41, R6, 0x1 ;  /* 0x0000000629167211 */ /* 0x000fc400078608ff */
[-C--:B------:R-:W-:Y:S02]  /*3d90*/  LEA.HI.X.SX32 R25, R23, R12.reuse, 0x1, P2 ;  /* 0x0000000c17197211 */ /* 0x080fe400010f0eff */
[-C--:B------:R-:W-:Y:S02]  /*3da0*/  LEA.HI.X.SX32 R27, R15, R12.reuse, 0x1, P1 ;  /* 0x0000000c0f1b7211 */ /* 0x080fe400008f0eff */
[----:B------:R-:W-:Y:S02]  /*3db0*/  LEA.HI.X.SX32 R23, R41, R12, 0x1, P3 ;  /* 0x0000000c29177211 */ /* 0x000fe400018f0eff */
[-C--:B------:R-:W-:Y:S02]  /*3dc0*/  LEA R8, P2, R5, R6.reuse, 0x1 ;  /* 0x0000000605087211 */ /* 0x080fe400078408ff */
[-C--:B------:R-:W-:Y:S02]  /*3dd0*/  LEA R40, P1, R45, R6.reuse, 0x1 ;  /* 0x000000062d287211 */ /* 0x080fe400078208ff */
[----:B------:R-:W-:-:S02]  /*3de0*/  LEA R4, P3, R7, R6, 0x1 ;  /* 0x0000000607047211 */ /* 0x000fc400078608ff */
[C---:B------:R-:W-:Y:S02]  /*3df0*/  LEA R6, P4, R0.reuse, R6, 0x1 ;  /* 0x0000000600067211 */ /* 0x040fe400078808ff */
[-C--:B------:R-:W-:Y:S02]  /*3e00*/  LEA.HI.X.SX32 R9, R5, R12.reuse, 0x1, P2 ;  /* 0x0000000c05097211 */ /* 0x080fe400010f0eff */
[-C--:B------:R-:W-:Y:S02]  /*3e10*/  LEA.HI.X.SX32 R5, R7, R12.reuse, 0x1, P3 ;  /* 0x0000000c07057211 */ /* 0x080fe400018f0eff */
[-C--:B------:R-:W-:Y:S01]  /*3e20*/  LEA.HI.X.SX32 R7, R0, R12.reuse, 0x1, P4 ;  /* 0x0000000c00077211 */ /* 0x080fe200020f0eff */
[C---:B------:R-:W-:Y:S01]  /*3e30*/  FMUL R0, R55.reuse, 8388608 ;  /* 0x4b00000037007820 */ /* 0x040fe20000400000 */
[----:B------:R-:W-:Y:S02]  /*3e40*/  FSETP.GEU.AND P2, PT, R55, 1.175494350822287508e-38, PT ;  /* 0x008000003700780b */ /* 0x000fe40003f4e000 */
[----:B------:R-:W-:Y:S01]  /*3e50*/  LEA.HI.X.SX32 R41, R45, R12, 0x1, P1 ;  /* 0x0000000c2d297211 */ /* 0x000fe200008f0eff */
[C---:B------:R-:W-:Y:S01]  /*3e60*/  FMUL R12, R49.reuse, 8388608 ;  /* 0x4b000000310c7820 */ /* 0x040fe20000400000 */
[----:B------:R-:W-:-:S02]  /*3e70*/  FSETP.GEU.AND P4, PT, R49, 1.175494350822287508e-38, PT ;  /* 0x008000003100780b */ /* 0x000fc40003f8e000 */
[----:B------:R-:W-:Y:S02]  /*3e80*/  FSEL R71, R0, R55, !P2 ;  /* 0x0000003700477208 */ /* 0x000fe40005000000 */
[----:B------:R-:W-:Y:S02]  /*3e90*/  FSETP.GEU.AND P3, PT, R53, 1.175494350822287508e-38, PT ;  /* 0x008000003500780b */ /* 0x000fe40003f6e000 */
[----:B------:R-:W-:Y:S01]  /*3ea0*/  FSEL R81, R12, R49, !P4 ;  /* 0x000000310c517208 */ /* 0x000fe20006000000 */
[----:B------:R-:W-:Y:S01]  /*3eb0*/  FMUL R12, R47, 8388608 ;  /* 0x4b0000002f0c7820 */ /* 0x000fe20000400000 */
[----:B------:R-:W-:Y:S02]  /*3ec0*/  IADD3 R0, R71, -0x3f3504f3, RZ ;  /* 0xc0cafb0d47007810 */ /* 0x000fe40007ffe0ff */
[----:B------:R-:W-:Y:S02]  /*3ed0*/  FSEL R70, R10, R53, !P3 ;  /* 0x000000350a467208 */ /* 0x000fe40005800000 */
[----:B------:R-:W-:-:S02]  /*3ee0*/  FSETP.GEU.AND P5, PT, R47, 1.175494350822287508e-38, PT ;  /* 0x008000002f00780b */ /* 0x000fc40003fae000 */
[----:B------:R-:W-:Y:S02]  /*3ef0*/  LOP3.LUT R10, R0, 0xff800000, RZ, 0xc0, !PT ;  /* 0xff800000000a7812 */ /* 0x000fe400078ec0ff */
[----:B------:R-:W-:Y:S02]  /*3f00*/  IADD3 R0, R70, -0x3f3504f3, RZ ;  /* 0xc0cafb0d46007810 */ /* 0x000fe40007ffe0ff */
[----:B------:R-:W-:Y:S01]  /*3f10*/  FSEL R83, R12, R47, !P5 ;  /* 0x0000002f0c537208 */ /* 0x000fe20006800000 */
[----:B------:R0:W1:Y:S01]  /*3f20*/  I2F R13, R10 ;  /* 0x0000000a000d7306 */ /* 0x0000620000201400 */
[----:B------:R-:W-:Y:S02]  /*3f30*/  LOP3.LUT R15, R0, 0xff800000, RZ, 0xc0, !PT ;  /* 0xff800000000f7812 */ /* 0x000fe400078ec0ff */
[----:B------:R-:W-:Y:S02]  /*3f40*/  IADD3 R12, R83, -0x3f3504f3, RZ ;  /* 0xc0cafb0d530c7810 */ /* 0x000fe40007ffe0ff */
[----:B------:R-:W-:-:S02]  /*3f50*/  IADD3 R0, R81, -0x3f3504f3, RZ ;  /* 0xc0cafb0d51007810 */ /* 0x000fc40007ffe0ff */
[----:B------:R-:W-:Y:S01]  /*3f60*/  FSETP.GT.AND P1, PT, |R47|, 8.50705917302346158658e+37, PT ;  /* 0x7e8000002f00780b */ /* 0x000fe20003f24200 */
[----:B------:R2:W-:Y:S01]  /*3f70*/  I2F R43, R15 ;  /* 0x0000000f002b7306 */ /* 0x0005e20000201400 */
[----:B------:R-:W-:Y:S01]  /*3f80*/  LOP3.LUT R46, R12, 0xff800000, RZ, 0xc0, !PT ;  /* 0xff8000000c2e7812 */ /* 0x000fe200078ec0ff */
[----:B0-----:R-:W-:Y:S01]  /*3f90*/  IMAD.IADD R10, R71, 0x1, -R10 ;  /* 0x00000001470a7824 */ /* 0x001fe200078e0a0a */
[----:B------:R-:W-:Y:S02]  /*3fa0*/  LOP3.LUT R42, R0, 0xff800000, RZ, 0xc0, !PT ;  /* 0xff800000002a7812 */ /* 0x000fe400078ec0ff */
[----:B------:R-:W-:Y:S01]  /*3fb0*/  FSEL R12, RZ, -23, P3 ;  /* 0xc1b80000ff0c7808 */ /* 0x000fe20001800000 */
[----:B------:R-:W-:Y:S01]  /*3fc0*/  FADD R10, R10, -1 ;  /* 0xbf8000000a0a7421 */ /* 0x000fe20000000000 */
[----:B------:R-:W-:Y:S01]  /*3fd0*/  FSEL R0, RZ, -23, P2 ;  /* 0xc1b80000ff007808 */ /* 0x000fe20001000000 */
[----:B------:R0:W3:Y:S01]  /*3fe0*/  I2F R44, R42 ;  /* 0x0000002a002c7306 */ /* 0x0000e20000201400 */
[----:B------:R-:W-:Y:S01]  /*3ff0*/  FSETP.GT.AND P3, PT, |R49|, 8.50705917302346158658e+37, PT ;  /* 0x7e8000003100780b */ /* 0x000fe20003f64200 */
[----:B--2---:R-:W-:Y:S01]  /*4000*/  IMAD.IADD R15, R70, 0x1, -R15 ;  /* 0x00000001460f7824 */ /* 0x004fe200078e0a0f */
[C---:B------:R-:W-:Y:S01]  /*4010*/  FSETP.GEU.AND P2, PT, |R47|.reuse, 1.175494350822287508e-38, PT ;  /* 0x008000002f00780b */ /* 0x040fe20003f4e200 */
[----:B------:R-:W-:Y:S01]  /*4020*/  @P1 FMUL R47, R47, 0.25 ;  /* 0x3e8000002f2f1820 */ /* 0x000fe20000400000 */
[----:B------:R-:W-:Y:S01]  /*4030*/  FSEL R45, RZ, -23, P5 ;  /* 0xc1b80000ff2d7808 */ /* 0x000fe20002800000 */
[----:B------:R-:W-:Y:S01]  /*4040*/  @P1 FMUL R67, R67, 0.25 ;  /* 0x3e80000043431820 */ /* 0x000fe20000400000 */
[----:B------:R-:W-:Y:S01]  /*4050*/  FSETP.GEU.AND P5, PT, |R49|, 1.175494350822287508e-38, PT ;  /* 0x008000003100780b */ /* 0x000fe20003fae200 */
[----:B------:R-:W-:Y:S01]  /*4060*/  @P1 FMUL R66, R66, 0.25 ;  /* 0x3e80000042421820 */ /* 0x000fe20000400000 */
[----:B------:R-:W-:Y:S01]  /*4070*/  I2F R48, R46 ;  /* 0x0000002e00307306 */ /* 0x000fe20000201400 */
[----:B------:R-:W-:Y:S01]  /*4080*/  @P1 FMUL R79, R79, 0.25 ;  /* 0x3e8000004f4f1820 */ /* 0x000fe20000400000 */
[----:B------:R-:W-:Y:S01]  /*4090*/  MOV R60, R62 ;  /* 0x0000003e003c7202 */ /* 0x000fe20000000f00 */
[----:B------:R-:W-:Y:S01]  /*40a0*/  @P1 FMUL R78, R78, 0.25 ;  /* 0x3e8000004e4e1820 */ /* 0x000fe20000400000 */
[----:B------:R-:W-:Y:S01]  /*40b0*/  FSETP.GT.AND P1, PT, |R55|, 8.50705917302346158658e+37, PT ;  /* 0x7e8000003700780b */ /* 0x000fe20003f24200 */
[----:B------:R-:W-:Y:S01]  /*40c0*/  @P3 FMUL R49, R49, 0.25 ;  /* 0x3e80000031313820 */ /* 0x000fe20000400000 */
[----:B0-----:R-:W-:Y:S01]  /*40d0*/  IADD3 R42, R81, -R42, RZ ;  /* 0x8000002a512a7210 */ /* 0x001fe20007ffe0ff */
[----:B-1----:R-:W-:Y:S01]  /*40e0*/  FFMA.FTZ R0, R13, 1.1920928955078125e-07, R0 ;  /* 0x340000000d007823 */ /* 0x002fe20000010000 */
[----:B------:R-:W-:Y:S01]  /*40f0*/  FSEL R13, RZ, -23, P4 ;  /* 0xc1b80000ff0d7808 */ /* 0x000fe20002000000 */
[----:B------:R-:W-:Y:S01]  /*4100*/  @!P2 FMUL R47, R47, 16777216 ;  /* 0x4b8000002f2fa820 */ /* 0x000fe20000400000 */
[----:B------:R-:W-:Y:S01]  /*4110*/  FSETP.GEU.AND P4, PT, |R55|, 1.175494350822287508e-38, PT ;  /* 0x008000003700780b */ /* 0x000fe20003f8e200 */
[----:B------:R-:W-:-:S02]  /*4120*/  @!P2 FMUL R67, R67, 16777216 ;  /* 0x4b8000004343a820 */ /* 0x000fc40000400000 */
[----:B------:R-:W-:Y:S02]  /*4130*/  @!P2 FMUL R66, R66, 16777216 ;  /* 0x4b8000004242a820 */ /* 0x000fe40000400000 */
[----:B------:R-:W-:Y:S02]  /*4140*/  @!P2 FMUL R79, R79, 16777216 ;  /* 0x4b8000004f4fa820 */ /* 0x000fe40000400000 */
[----:B------:R-:W-:Y:S01]  /*4150*/  @!P2 FMUL R78, R78, 16777216 ;  /* 0x4b8000004e4ea820 */ /* 0x000fe20000400000 */
[----:B------:R-:W-:Y:S01]  /*4160*/  FSETP.GT.AND P2, PT, |R53|, 8.50705917302346158658e+37, PT ;  /* 0x7e8000003500780b */ /* 0x000fe20003f44200 */
[----:B------:R-:W-:Y:S02]  /*4170*/  @!P5 FMUL R49, R49, 16777216 ;  /* 0x4b8000003131d820 */ /* 0x000fe40000400000 */
[----:B---3--:R-:W-:Y:S02]  /*4180*/  FFMA.FTZ R44, R44, 1.1920928955078125e-07, R13 ;  /* 0x340000002c2c7823 */ /* 0x008fe4000001000d */
[----:B------:R-:W0:Y:S01]  /*4190*/  MUFU.RCP R13, R49 ;  /* 0x00000031000d7308 */ /* 0x000e220000001000 */
[----:B------:R-:W-:-:S02]  /*41a0*/  FFMA.FTZ R12, R43, 1.1920928955078125e-07, R12 ;  /* 0x340000002b0c7823 */ /* 0x000fc4000001000c */
[----:B------:R-:W-:Y:S02]  /*41b0*/  @P1 FMUL R55, R55, 0.25 ;  /* 0x3e80000037371820 */ /* 0x000fe40000400000 */
[----:B------:R-:W-:Y:S02]  /*41c0*/  @P3 FMUL R64, R64, 0.25 ;  /* 0x3e80000040403820 */ /* 0x000fe40000400000 */
[----:B------:R-:W-:Y:S01]  /*41d0*/  @!P4 FMUL R55, R55, 16777216 ;  /* 0x4b8000003737c820 */ /* 0x000fe20000400000 */
[----:B------:R-:W1:Y:S01]  /*41e0*/  MUFU.RCP R43, R47 ;  /* 0x0000002f002b7308 */ /* 0x000e620000001000 */
[----:B------:R-:W-:Y:S02]  /*41f0*/  @P2 FMUL R53, R53, 0.25 ;  /* 0x3e80000035352820 */ /* 0x000fe40000400000 */
[----:B------:R-:W-:Y:S02]  /*4200*/  @!P5 FMUL R64, R64, 16777216 ;  /* 0x4b8000004040d820 */ /* 0x000fe40000400000 */
[----:B------:R-:W-:-:S02]  /*4210*/  @!P6 FMUL R53, R53, 16777216 ;  /* 0x4b8000003535e820 */ /* 0x000fc40000400000 */
[----:B------:R-:W-:Y:S01]  /*4220*/  @P3 FMUL R65, R65, 0.25 ;  /* 0x3e80000041413820 */ /* 0x000fe20000400000 */
[----:B------:R-:W2:Y:S01]  /*4230*/  MUFU.RCP R55, R55 ;  /* 0x0000003700377308 */ /* 0x000ea20000001000 */
[----:B------:R-:W-:Y:S02]  /*4240*/  @P3 FMUL R77, R77, 0.25 ;  /* 0x3e8000004d4d3820 */ /* 0x000fe40000400000 */
[----:B------:R-:W-:Y:S01]  /*4250*/  @P3 FMUL R76, R76, 0.25 ;  /* 0x3e8000004c4c3820 */ /* 0x000fe20000400000 */
[----:B------:R-:W-:Y:S01]  /*4260*/  ISETP.GE.U32.AND P3, PT, R81, 0x7f800000, PT ;  /* 0x7f8000005100780c */ /* 0x000fe20003f66070 */
[----:B0-----:R-:W-:Y:S01]  /*4270*/  FMUL R49, R13, R64 ;  /* 0x000000400d317220 */ /* 0x001fe20000400000 */
[----:B------:R-:W-:Y:S01]  /*4280*/  MOV R64, 0x3dc6b27f ;  /* 0x3dc6b27f00407802 */ /* 0x000fe20000000f00 */
[----:B------:R-:W-:Y:S01]  /*4290*/  @!P5 FMUL R65, R65, 16777216 ;  /* 0x4b8000004141d820 */ /* 0x000fe20000400000 */
[----:B------:R-:W0:Y:S01]  /*42a0*/  MUFU.RCP R53, R53 ;  /* 0x0000003500357308 */ /* 0x000e220000001000 */
[----:B------:R-:W-:-:S02]  /*42b0*/  @!P5 FMUL R77, R77, 16777216 ;  /* 0x4b8000004d4dd820 */ /* 0x000fc40000400000 */
[----:B------:R-:W-:Y:S01]  /*42c0*/  @!P5 FMUL R76, R76, 16777216 ;  /* 0x4b8000004c4cd820 */ /* 0x000fe20000400000 */
[----:B------:R-:W-:Y:S01]  /*42d0*/  ISETP.GE.U32.AND P5, PT, R70, 0x7f800000, PT ;  /* 0x7f8000004600780c */ /* 0x000fe20003fa6070 */
[----:B------:R-:W-:Y:S02]  /*42e0*/  FFMA.FTZ R45, R48, 1.1920928955078125e-07, R45 ;  /* 0x34000000302d7823 */ /* 0x000fe4000001002d */
[C---:B-1----:R-:W-:Y:S02]  /*42f0*/  FMUL R47, R43.reuse, R67 ;  /* 0x000000432b2f7220 */ /* 0x042fe40000400000 */
[C---:B------:R-:W-:Y:S02]  /*4300*/  FMUL R48, R43.reuse, R66 ;  /* 0x000000422b307220 */ /* 0x040fe40000400000 */
[C---:B------:R-:W-:Y:S02]  /*4310*/  FMUL R50, R43.reuse, R79 ;  /* 0x0000004f2b327220 */ /* 0x040fe40000400000 */
[----:B------:R-:W-:-:S02]  /*4320*/  FMUL R51, R43, R78 ;  /* 0x0000004e2b337220 */ /* 0x000fc40000400000 */
[----:B------:R-:W-:Y:S01]  /*4330*/  FMUL R43, R13, R65 ;  /* 0x000000410d2b7220 */ /* 0x000fe20000400000 */
[----:B------:R-:W-:Y:S01]  /*4340*/  F2FP.BF16.PACK_AB R50, R47, R50 ;  /* 0x000000322f32723e */ /* 0x000fe200000010ff */
[C---:B------:R-:W-:Y:S01]  /*4350*/  FMUL R52, R13.reuse, R77 ;  /* 0x0000004d0d347220 */ /* 0x040fe20000400000 */
[----:B------:R-:W-:Y:S01]  /*4360*/  F2FP.BF16.PACK_AB R48, R48, R51 ;  /* 0x000000333030723e */ /* 0x000fe200000010ff */
[----:B------:R-:W-:Y:S01]  /*4370*/  FMUL R54, R13, R76 ;  /* 0x0000004c0d367220 */ /* 0x000fe20000400000 */
[----:B------:R-:W-:Y:S01]  /*4380*/  LOP3.LUT R51, R68, 0x4, RZ, 0x3c, !PT ;  /* 0x0000000444337812 */ /* 0x000fe200078e3cff */
[----:B------:R-:W-:Y:S01]  /*4390*/  FFMA.FTZ R13, R10, R64, -0.16845393180847167969 ;  /* 0xbe2c7f300a0d7423 */ /* 0x000fe20000010040 */
[----:B------:R-:W-:Y:S01]  /*43a0*/  F2FP.BF16.PACK_AB R52, R43, R52 ;  /* 0x000000342b34723e */ /* 0x000fe200000010ff */
[----:B------:R-:W-:Y:S01]  /*43b0*/  @P1 FMUL R61, R61, 0.25 ;  /* 0x3e8000003d3d1820 */ /* 0x000fe20000400000 */
[----:B------:R-:W-:Y:S01]  /*43c0*/  LOP3.LUT R43, R68, 0x40, RZ, 0x3c, !PT ;  /* 0x00000040442b7812 */ /* 0x000fe200078e3cff */
[----:B------:R-:W-:Y:S01]  /*43d0*/  @P1 FMUL R73, R73, 0.25 ;  /* 0x3e80000049491820 */ /* 0x000fe20000400000 */
[----:B------:R-:W-:Y:S01]  /*43e0*/  F2FP.BF16.PACK_AB R49, R49, R54 ;  /* 0x000000363131723e */ /* 0x000fe200000010ff */
[----:B------:R-:W-:-:S02]  /*43f0*/  @P1 FMUL R72, R72, 0.25 ;  /* 0x3e80000048481820 */ /* 0x000fc40000400000 */
[----:B------:R-:W-:Y:S01]  /*4400*/  @P1 FMUL R56, R56, 0.25 ;  /* 0x3e80000038381820 */ /* 0x000fe20000400000 */
[----:B------:R-:W-:Y:S01]  /*4410*/  ISETP.GE.U32.AND P1, PT, R83, 0x7f800000, PT ;  /* 0x7f8000005300780c */ /* 0x000fe20003f26070 */
[----:B------:R-:W-:Y:S02]  /*4420*/  @P2 FMUL R60, R60, 0.25 ;  /* 0x3e8000003c3c2820 */ /* 0x000fe40000400000 */
[----:B------:R-:W-:Y:S02]  /*4430*/  @P2 FMUL R75, R75, 0.25 ;  /* 0x3e8000004b4b2820 */ /* 0x000fe40000400000 */
[----:B------:R-:W-:Y:S02]  /*4440*/  @P2 FMUL R74, R74, 0.25 ;  /* 0x3e8000004a4a2820 */ /* 0x000fe40000400000 */
[----:B------:R-:W-:Y:S01]  /*4450*/  @P2 FMUL R63, R63, 0.25 ;  /* 0x3e8000003f3f2820 */ /* 0x000fe20000400000 */
[----:B------:R-:W-:Y:S01]  /*4460*/  FSETP.NEU.AND P2, PT, R71, RZ, PT ;  /* 0x000000ff4700720b */ /* 0x000fe20003f4d000 */
[----:B------:R-:W-:-:S02]  /*4470*/  FFMA.FTZ R13, R10, R13, 0.1716887056827545166 ;  /* 0x3e2fcf2a0a0d7423 */ /* 0x000fc4000001000d */
[----:B------:R-:W-:Y:S02]  /*4480*/  @!P4 FMUL R61, R61, 16777216 ;  /* 0x4b8000003d3dc820 */ /* 0x000fe40000400000 */
[----:B------:R-:W-:Y:S02]  /*4490*/  @!P4 FMUL R73, R73, 16777216 ;  /* 0x4b8000004949c820 */ /* 0x000fe40000400000 */
[----:B------:R-:W-:Y:S02]  /*44a0*/  @!P4 FMUL R72, R72, 16777216 ;  /* 0x4b8000004848c820 */ /* 0x000fe40000400000 */
[----:B------:R-:W-:Y:S01]  /*44b0*/  @!P4 FMUL R56, R56, 16777216 ;  /* 0x4b8000003838c820 */ /* 0x000fe20000400000 */
[----:B------:R-:W-:Y:S01]  /*44c0*/  ISETP.GE.U32.AND P4, PT, R71, 0x7f800000, PT ;  /* 0x7f8000004700780c */ /* 0x000fe20003f86070 */
[----:B------:R-:W-:Y:S02]  /*44d0*/  @!P6 FMUL R60, R60, 16777216 ;  /* 0x4b8000003c3ce820 */ /* 0x000fe40000400000 */
[----:B------:R-:W-:-:S02]  /*44e0*/  @!P6 FMUL R75, R75, 16777216 ;  /* 0x4b8000004b4be820 */ /* 0x000fc40000400000 */
[----:B------:R-:W-:Y:S02]  /*44f0*/  @!P6 FMUL R74, R74, 16777216 ;  /* 0x4b8000004a4ae820 */ /* 0x000fe40000400000 */
[----:B------:R-:W-:Y:S02]  /*4500*/  @!P6 FMUL R63, R63, 16777216 ;  /* 0x4b8000003f3fe820 */ /* 0x000fe40000400000 */
[----:B------:R-:W-:Y:S02]  /*4510*/  FFMA.FTZ R13, R10, R13, -0.17900948226451873779 ;  /* 0xbe374e430a0d7423 */ /* 0x000fe4000001000d */
[C---:B--2---:R-:W-:Y:S02]  /*4520*/  FMUL R62, R55.reuse, R61 ;  /* 0x0000003d373e7220 */ /* 0x044fe40000400000 */
[C---:B------:R-:W-:Y:S02]  /*4530*/  FMUL R57, R55.reuse, R73 ;  /* 0x0000004937397220 */ /* 0x040fe40000400000 */
[----:B------:R-:W-:-:S02]  /*4540*/  FMUL R58, R55, R72 ;  /* 0x00000048373a7220 */ /* 0x000fc40000400000 */
[----:B------:R-:W-:Y:S01]  /*4550*/  FMUL R61, R55, R56 ;  /* 0x00000038373d7220 */ /* 0x000fe20000400000 */
[----:B------:R-:W-:Y:S01]  /*4560*/  F2FP.BF16.PACK_AB R57, R57, R62 ;  /* 0x0000003e3939723e */ /* 0x000fe200000010ff */
[C---:B0-----:R-:W-:Y:S02]  /*4570*/  FMUL R59, R53.reuse, R60 ;  /* 0x0000003c353b7220 */ /* 0x041fe40000400000 */
[C---:B------:R-:W-:Y:S01]  /*4580*/  FMUL R55, R53.reuse, R75 ;  /* 0x0000004b35377220 */ /* 0x040fe20000400000 */
[----:B------:R-:W-:Y:S01]  /*4590*/  F2FP.BF16.PACK_AB R58, R58, R61 ;  /* 0x0000003d3a3a723e */ /* 0x000fe200000010ff */
[C---:B------:R-:W-:Y:S01]  /*45a0*/  FMUL R56, R53.reuse, R74 ;  /* 0x0000004a35387220 */ /* 0x040fe20000400000 */
[----:B------:R-:W-:Y:S01]  /*45b0*/  STS [R68+0x80], R57 ;  /* 0x0000803944007388 */ /* 0x000fe20000000800 */
[----:B------:R-:W-:Y:S01]  /*45c0*/  FMUL R60, R53, R63 ;  /* 0x0000003f353c7220 */ /* 0x000fe20000400000 */
[----:B------:R-:W-:Y:S01]  /*45d0*/  LOP3.LUT R53, R68, 0x44, RZ, 0x3c, !PT ;  /* 0x0000004444357812 */ /* 0x000fe200078e3cff */
[----:B------:R-:W-:Y:S01]  /*45e0*/  FFMA.FTZ R13, R10, R13, 0.20512372255325317383 ;  /* 0x3e520bf40a0d7423 */ /* 0x000fe2000001000d */
[----:B------:R-:W-:Y:S01]  /*45f0*/  F2FP.BF16.PACK_AB R56, R56, R59 ;  /* 0x0000003b3838723e */ /* 0x000fe200000010ff */
[----:B------:R-:W-:Y:S01]  /*4600*/  STS [R68], R58 ;  /* 0x0000003a44007388 */ /* 0x000fe20000000800 */
[----:B------:R-:W-:Y:S01]  /*4610*/  F2FP.BF16.PACK_AB R55, R55, R60 ;  /* 0x0000003c3737723e */ /* 0x000fe200000010ff */
[----:B------:R-:W-:-:S02]  /*4620*/  FFMA.FTZ R13, R10, R13, -0.24046532809734344482 ;  /* 0xbe763c8b0a0d7423 */ /* 0x000fc4000001000d */
[----:B------:R-:W-:Y:S01]  /*4630*/  STS [R43+0x400], R56 ;  /* 0x000400382b007388 */ /* 0x000fe20000000800 */
[----:B------:R-:W-:Y:S02]  /*4640*/  IMAD.IADD R46, R83, 0x1, -R46 ;  /* 0x00000001532e7824 */ /* 0x000fe400078e0a2e */
[C---:B------:R-:W-:Y:S01]  /*4650*/  FFMA.FTZ R13, R10.reuse, R13, 0.28857114911079406738 ;  /* 0x3e93bf990a0d7423 */ /* 0x040fe2000001000d */
[----:B------:R0:W-:Y:S01]  /*4660*/  STS [R43+0x480], R55 ;  /* 0x000480372b007388 */ /* 0x0001e20000000800 */
[----:B------:R-:W-:Y:S02]  /*4670*/  FADD R15, R15, -1 ;  /* 0xbf8000000f0f7421 */ /* 0x000fe40000000000 */
[----:B------:R-:W-:Y:S01]  /*4680*/  FFMA.FTZ R13, R10, R13, -0.36067417263984680176 ;  /* 0xbeb8aa490a0d7423 */ /* 0x000fe2000001000d */
[----:B------:R-:W-:Y:S01]  /*4690*/  STS [R51+0x800], R49 ;  /* 0x0008003133007388 */ /* 0x000fe20000000800 */
[----:B------:R-:W-:Y:S02]  /*46a0*/  FADD R47, R46, -1 ;  /* 0xbf8000002e2f7421 */ /* 0x000fe40000000000 */
[----:B------:R-:W-:Y:S01]  /*46b0*/  FFMA.FTZ R13, R10, R13, 0.48089820146560668945 ;  /* 0x3ef6384a0a0d7423 */ /* 0x000fe2000001000d */
[----:B------:R-:W-:Y:S01]  /*46c0*/  STS [R51+0x880], R52 ;  /* 0x0008803433007388 */ /* 0x000fe20000000800 */
[----:B0-----:R-:W-:-:S03]  /*46d0*/  FADD R43, R42, -1 ;  /* 0xbf8000002a2b7421 */ /* 0x001fc60000000000 */
[----:B------:R0:W-:Y:S01]  /*46e0*/  STS [R53+0xc00], R48 ;  /* 0x000c003035007388 */ /* 0x0001e20000000800 */
[C---:B------:R-:W-:Y:S02]  /*46f0*/  FFMA.FTZ R13, R10.reuse, R13, -0.72134751081466674805 ;  /* 0xbf38aa3b0a0d7423 */ /* 0x040fe4000001000d */
[-C--:B------:R-:W-:Y:S01]  /*4700*/  FFMA.FTZ R46, R43, R64.reuse, -0.16845393180847167969 ;  /* 0xbe2c7f302b2e7423 */ /* 0x080fe20000010040 */
[----:B------:R-:W-:Y:S01]  /*4710*/  STS [R53+0xc80], R50 ;  /* 0x000c803235007388 */ /* 0x000fe20000000800 */
[C---:B------:R-:W-:Y:S02]  /*4720*/  FMUL R13, R10.reuse, R13 ;  /* 0x0000000d0a0d7220 */ /* 0x040fe40000400000 */
[----:B------:R-:W-:Y:S01]  /*4730*/  FFMA.FTZ R42, R15, R64, -0.16845393180847167969 ;  /* 0xbe2c7f300f2a7423 */ /* 0x000fe20000010040 */
[----:B------:R-:W-:Y:S01]  /*4740*/  BAR.SYNC.DEFER_BLOCKING 0x0 ;  /* 0x0000000000007b1d */ /* 0x000fe20000010000 */
[----:B------:R-:W-:Y:S02]  /*4750*/  FMUL R13, R10, R13 ;  /* 0x0000000d0a0d7220 */ /* 0x000fe40000400000 */
[----:B------:R-:W-:-:S02]  /*4760*/  FFMA.FTZ R46, R43, R46, 0.1716887056827545166 ;  /* 0x3e2fcf2a2b2e7423 */ /* 0x000fc4000001002e */
[----:B------:R-:W-:Y:S01]  /*4770*/  FFMA.FTZ R13, R10, 1.4426950216293334961, R13 ;  /* 0x3fb8aa3b0a0d7823 */ /* 0x000fe2000001000d */
[----:B------:R-:W-:Y:S01]  /*4780*/  LOP3.LUT R10, R69, 0x4, RZ, 0x3c, !PT ;  /* 0x00000004450a7812 */ /* 0x000fe200078e3cff */
[----:B------:R-:W-:Y:S02]  /*4790*/  FFMA.FTZ R42, R15, R42, 0.1716887056827545166 ;  /* 0x3e2fcf2a0f2a7423 */ /* 0x000fe4000001002a */
[----:B------:R-:W-:Y:S02]  /*47a0*/  FFMA.FTZ R46, R43, R46, -0.17900948226451873779 ;  /* 0xbe374e432b2e7423 */ /* 0x000fe4000001002e */
[----:B------:R-:W-:Y:S02]  /*47b0*/  FFMA.FTZ R42, R15, R42, -0.17900948226451873779 ;  /* 0xbe374e430f2a7423 */ /* 0x000fe4000001002a */
[----:B------:R-:W-:Y:S02]  /*47c0*/  FFMA.FTZ R46, R43, R46, 0.20512372255325317383 ;  /* 0x3e520bf42b2e7423 */ /* 0x000fe4000001002e */
[----:B------:R-:W-:-:S02]  /*47d0*/  FFMA.FTZ R42, R15, R42, 0.20512372255325317383 ;  /* 0x3e520bf40f2a7423 */ /* 0x000fc4000001002a */
[----:B------:R-:W-:Y:S02]  /*47e0*/  FFMA.FTZ R46, R43, R46, -0.24046532809734344482 ;  /* 0xbe763c8b2b2e7423 */ /* 0x000fe4000001002e */
[----:B------:R-:W-:Y:S02]  /*47f0*/  FFMA.FTZ R42, R15, R42, -0.24046532809734344482 ;  /* 0xbe763c8b0f2a7423 */ /* 0x000fe4000001002a */
[----:B------:R-:W-:Y:S02]  /*4800*/  FFMA.FTZ R46, R43, R46, 0.28857114911079406738 ;  /* 0x3e93bf992b2e7423 */ /* 0x000fe4000001002e */
[----:B------:R-:W-:Y:S01]  /*4810*/  FFMA.FTZ R42, R15, R42, 0.28857114911079406738 ;  /* 0x3e93bf990f2a7423 */ /* 0x000fe2000001002a */
[----:B------:R-:W1:Y:S01]  /*4820*/  LDS R49, [R69] ;  /* 0x0000000045317984 */ /* 0x000e620000000800 */
[----:B0-----:R-:W-:Y:S02]  /*4830*/  FFMA.FTZ R48, R47, R64, -0.16845393180847167969 ;  /* 0xbe2c7f302f307423 */ /* 0x001fe40000010040 */
[----:B------:R-:W-:Y:S01]  /*4840*/  FFMA.FTZ R46, R43, R46, -0.36067417263984680176 ;  /* 0xbeb8aa492b2e7423 */ /* 0x000fe2000001002e */
[----:B------:R-:W0:Y:S01]  /*4850*/  LDS R57, [R10] ;  /* 0x000000000a397984 */ /* 0x000e220000000800 */
[----:B------:R-:W-:-:S02]  /*4860*/  FFMA.FTZ R42, R15, R42, -0.36067417263984680176 ;  /* 0xbeb8aa490f2a7423 */ /* 0x000fc4000001002a */
[----:B------:R-:W-:Y:S01]  /*4870*/  FFMA.FTZ R48, R47, R48, 0.1716887056827545166 ;  /* 0x3e2fcf2a2f307423 */ /* 0x000fe20000010030 */
[----:B------:R-:W2:Y:S01]  /*4880*/  LDS R51, [R69+0x100] ;  /* 0x0001000045337984 */ /* 0x000ea20000000800 */
[----:B------:R-:W-:Y:S02]  /*4890*/  FFMA.FTZ R46, R43, R46, 0.48089820146560668945 ;  /* 0x3ef6384a2b2e7423 */ /* 0x000fe4000001002e */
[----:B------:R-:W-:Y:S01]  /*48a0*/  FFMA.FTZ R42, R15, R42, 0.48089820146560668945 ;  /* 0x3ef6384a0f2a7423 */ /* 0x000fe2000001002a */
[----:B------:R-:W3:Y:S01]  /*48b0*/  LDS R59, [R10+0x100] ;  /* 0x000100000a3b7984 */ /* 0x000ee20000000800 */
[----:B------:R-:W-:Y:S02]  /*48c0*/  FFMA.FTZ R48, R47, R48, -0.17900948226451873779 ;  /* 0xbe374e432f307423 */ /* 0x000fe40000010030 */
[----:B------:R-:W-:Y:S01]  /*48d0*/  FFMA.FTZ R46, R43, R46, -0.72134751081466674805 ;  /* 0xbf38aa3b2b2e7423 */ /* 0x000fe2000001002e */
[----:B------:R-:W4:Y:S01]  /*48e0*/  LDS R53, [R69+0x200] ;  /* 0x0002000045357984 */ /* 0x000f220000000800 */
[----:B------:R-:W-:-:S02]  /*48f0*/  FFMA.FTZ R42, R15, R42, -0.72134751081466674805 ;  /* 0xbf38aa3b0f2a7423 */ /* 0x000fc4000001002a */
[----:B------:R-:W-:Y:S01]  /*4900*/  FFMA.FTZ R48, R47, R48, 0.20512372255325317383 ;  /* 0x3e520bf42f307423 */ /* 0x000fe20000010030 */
[----:B------:R-:W5:Y:S01]  /*4910*/  LDS R61, [R10+0x200] ;  /* 0x000200000a3d7984 */ /* 0x000f620000000800 */
[----:B------:R-:W-:Y:S02]  /*4920*/  FMUL R46, R43, R46 ;  /* 0x0000002e2b2e7220 */ /* 0x000fe40000400000 */
[----:B------:R-:W-:Y:S01]  /*4930*/  FMUL R42, R15, R42 ;  /* 0x0000002a0f2a7220 */ /* 0x000fe20000400000 */
[----:B------:R-:W5:Y:S01]  /*4940*/  LDS R55, [R69+0x300] ;  /* 0x0003000045377984 */ /* 0x000f620000000800 */
[----:B------:R-:W-:Y:S02]  /*4950*/  FFMA.FTZ R48, R47, R48, -0.24046532809734344482 ;  /* 0xbe763c8b2f307423 */ /* 0x000fe40000010030 */
[----:B------:R-:W-:Y:S01]  /*4960*/  FMUL R46, R43, R46 ;  /* 0x0000002e2b2e7220 */ /* 0x000fe20000400000 */
[----:B------:R1:W5:Y:S01]  /*4970*/  LDS R63, [R10+0x300] ;  /* 0x000300000a3f7984 */ /* 0x0003620000000800 */
[----:B------:R-:W-:-:S02]  /*4980*/  FMUL R42, R15, R42 ;  /* 0x0000002a0f2a7220 */ /* 0x000fc40000400000 */
[----:B------:R-:W-:Y:S02]  /*4990*/  FFMA.FTZ R48, R47, R48, 0.28857114911079406738 ;  /* 0x3e93bf992f307423 */ /* 0x000fe40000010030 */
[----:B------:R-:W-:Y:S01]  /*49a0*/  FADD R0, R0, R13 ;  /* 0x0000000d00007221 */ /* 0x000fe20000000000 */
[----:B------:R-:W-:Y:S01]  /*49b0*/  @P5 MOV R13, 0x7f800000 ;  /* 0x7f800000000d5802 */ /* 0x000fe20000000f00 */
[----:B------:R-:W-:Y:S02]  /*49c0*/  FFMA.FTZ R43, R43, 1.4426950216293334961, R46 ;  /* 0x3fb8aa3b2b2b7823 */ /* 0x000fe4000001002e */
[----:B-1----:R-:W-:Y:S02]  /*49d0*/  @P4 IMAD.MOV.U32 R10, RZ, RZ, 0x7f800000 ;  /* 0x7f800000ff0a4424 */ /* 0x002fe400078e00ff */
[----:B------:R-:W-:Y:S01]  /*49e0*/  FFMA.FTZ R15, R15, 1.4426950216293334961, R42 ;  /* 0x3fb8aa3b0f0f7823 */ /* 0x000fe2000001002a */
[----:B------:R-:W-:Y:S01]  /*49f0*/  STG.E.U16 [R20.64], R49 ;  /* 0x0000003114007986 */ /* 0x000fe2000c101506 */
[----:B------:R-:W-:Y:S01]  /*4a00*/  @P4 FFMA.FTZ R0, R71, R10, +INF ;  /* 0x7f80000047004423 */ /* 0x000fe2000001000a */
[----:B------:R-:W-:Y:S01]  /*4a10*/  FSETP.NEU.AND P4, PT, R70, RZ, PT ;  /* 0x000000ff4600720b */ /* 0x000fe20003f8d000 */
[----:B------:R-:W-:Y:S01]  /*4a20*/  @P3 IMAD.MOV.U32 R10, RZ, RZ, 0x7f800000 ;  /* 0x7f800000ff0a3424 */ /* 0x000fe200078e00ff */
[----:B0-----:R0:W-:Y:S01]  /*4a30*/  STG.E.U16 [R18.64], R57 ;  /* 0x0000003912007986 */ /* 0x0011e2000c101506 */
[----:B------:R-:W-:-:S02]  /*4a40*/  FFMA.FTZ R48, R47, R48, -0.36067417263984680176 ;  /* 0xbeb8aa492f307423 */ /* 0x000fc40000010030 */
[----:B------:R-:W-:Y:S01]  /*4a50*/  FADD R43, R44, R43 ;  /* 0x0000002b2c2b7221 */ /* 0x000fe20000000000 */
[----:B--2---:R1:W-:Y:S01]  /*4a60*/  STG.E.U16 [R16.64], R51 ;  /* 0x0000003310007986 */ /* 0x0043e2000c101506 */
[----:B------:R-:W-:Y:S01]  /*4a70*/  @P3 FFMA.FTZ R43, R81, R10, +INF ;  /* 0x7f800000512b3423 */ /* 0x000fe2000001000a */
[----:B------:R-:W-:Y:S01]  /*4a80*/  PRMT R10, R49, 0x7632, R10 ;  /* 0x00007632310a7816 */ /* 0x000fe2000000000a */
[--C-:B------:R-:W-:Y:S01]  /*4a90*/  FADD R12, R12, R15.reuse ;  /* 0x0000000f0c0c7221 */ /* 0x100fe20000000000 */
[----:B---3--:R-:W-:Y:S01]  /*4aa0*/  STG.E.U16 [R38.64], R59 ;  /* 0x0000003b26007986 */ /* 0x008fe2000c101506 */
[----:B------:R-:W-:Y:S01]  /*4ab0*/  FFMA.FTZ R48, R47, R48, 0.48089820146560668945 ;  /* 0x3ef6384a2f307423 */ /* 0x000fe20000010030 */
[----:B------:R-:W-:Y:S01]  /*4ac0*/  PRMT R15, R57, 0x7632, R15 ;  /* 0x00007632390f7816 */ /* 0x000fe2000000000f */
[----:B------:R-:W-:Y:S01]  /*4ad0*/  @P1 IMAD.MOV.U32 R42, RZ, RZ, 0x7f800000 ;  /* 0x7f800000ff2a1424 */ /* 0x000fe200078e00ff */
[----:B----4-:R-:W-:Y:S01]  /*4ae0*/  STG.E.U16 [R36.64], R53 ;  /* 0x0000003524007986 */ /* 0x010fe2000c101506 */
[----:B0-----:R-:W-:Y:S01]  /*4af0*/  PRMT R18, R59, 0x7632, R18 ;  /* 0x000076323b127816 */ /* 0x001fe20000000012 */
[----:B------:R-:W-:Y:S01]  /*4b00*/  FFMA.FTZ R48, R47, R48, -0.72134751081466674805 ;  /* 0xbf38aa3b2f307423 */ /* 0x000fe20000010030 */
[----:B------:R-:W-:Y:S01]  /*4b10*/  PRMT R20, R53, 0x7632, R20 ;  /* 0x0000763235147816 */ /* 0x000fe20000000014 */
[----:B-----5:R0:W-:Y:S01]  /*4b20*/  STG.E.U16 [R34.64], R61 ;  /* 0x0000003d22007986 */ /* 0x0201e2000c101506 */
[----:B-1----:R-:W-:Y:S01]  /*4b30*/  PRMT R17, R51, 0x7632, R17 ;  /* 0x0000763233117816 */ /* 0x002fe20000000011 */
[----:B------:R-:W-:Y:S01]  /*4b40*/  FMUL R48, R47, R48 ;  /* 0x000000302f307220 */ /* 0x000fe20000400000 */
[----:B------:R-:W-:Y:S01]  /*4b50*/  FSETP.NEU.AND P3, PT, R83, RZ, PT ;  /* 0x000000ff5300720b */ /* 0x000fe20003f6d000 */
[----:B------:R1:W-:Y:S01]  /*4b60*/  STG.E.U16 [R32.64], R55 ;  /* 0x0000003720007986 */ /* 0x0003e2000c101506 */
[----:B------:R-:W-:Y:S01]  /*4b70*/  @P5 FFMA.FTZ R12, R70, R13, +INF ;  /* 0x7f800000460c5423 */ /* 0x000fe2000001000d */
[----:B------:R-:W-:Y:S01]  /*4b80*/  FSETP.NEU.AND P5, PT, R81, RZ, PT ;  /* 0x000000ff5100720b */ /* 0x000fe20003fad000 */
[----:B------:R-:W-:Y:S01]  /*4b90*/  FMUL R48, R47, R48 ;  /* 0x000000302f307220 */ /* 0x000fe20000400000 */
[----:B------:R2:W-:Y:S01]  /*4ba0*/  STG.E.U16 [R30.64], R63 ;  /* 0x0000003f1e007986 */ /* 0x0005e2000c101506 */
[----:B------:R-:W-:-:S02]  /*4bb0*/  FSEL R13, R0, -INF , P2 ;  /* 0xff800000000d7808 */ /* 0x000fc40001000000 */
[----:B------:R-:W-:Y:S01]  /*4bc0*/  FFMA.FTZ R48, R47, 1.4426950216293334961, R48 ;  /* 0x3fb8aa3b2f307823 */ /* 0x000fe20000010030 */
[----:B------:R-:W-:Y:S01]  /*4bd0*/  STG.E.U16 [R28.64], R10 ;  /* 0x0000000a1c007986 */ /* 0x000fe2000c101506 */
[----:B0-----:R-:W-:Y:S01]  /*4be0*/  PRMT R61, R61, 0x7632, R61 ;  /* 0x000076323d3d7816 */ /* 0x001fe2000000003d */
[----:B------:R-:W-:Y:S01]  /*4bf0*/  FFMA R16, R13, 0.69314718246459960938, R102 ;  /* 0x3f3172180d107823 */ /* 0x000fe20000000066 */
[----:B------:R-:W-:Y:S01]  /*4c00*/  FSEL R12, R12, -INF , P4 ;  /* 0xff8000000c0c7808 */ /* 0x000fe20002000000 */
[----:B------:R-:W-:Y:S01]  /*4c10*/  STG.E.U16 [R26.64], R15 ;  /* 0x0000000f1a007986 */ /* 0x000fe2000c101506 */
[----:B-1----:R-:W-:Y:S01]  /*4c20*/  PRMT R55, R55, 0x7632, R55 ;  /* 0x0000763237377816 */ /* 0x002fe20000000037 */
[----:B------:R-:W-:Y:S01]  /*4c30*/  FADD R45, R45, R48 ;  /* 0x000000302d2d7221 */ /* 0x000fe20000000000 */
[----:B------:R-:W-:Y:S01]  /*4c40*/  FSEL R43, R43, -INF , P5 ;  /* 0xff8000002b2b7808 */ /* 0x000fe20002800000 */
[----:B------:R0:W-:Y:S01]  /*4c50*/  STG.E.U16 [R24.64], R17 ;  /* 0x0000001118007986 */ /* 0x0001e2000c101506 */
[----:B--2---:R-:W-:Y:S01]  /*4c60*/  PRMT R63, R63, 0x7632, R63 ;  /* 0x000076323f3f7816 */ /* 0x004fe2000000003f */
[----:B------:R-:W-:-:S02]  /*4c70*/  @P1 FFMA.FTZ R45, R83, R42, +INF ;  /* 0x7f800000532d1423 */ /* 0x000fc4000001002a */
[----:B------:R1:W-:Y:S03]  /*4c80*/  STG.E.U16 [R22.64], R18 ;  /* 0x0000001216007986 */ /* 0x0003e6000c101506 */
[----:B------:R-:W-:Y:S01]  /*4c90*/  FSEL R0, R45, -INF , P3 ;  /* 0xff8000002d007808 */ /* 0x000fe20001800000 */
[----:B------:R2:W-:Y:S04]  /*4ca0*/  STG.E.U16 [R40.64], R20 ;  /* 0x0000001428007986 */ /* 0x0005e8000c101506 */
[----:B------:R2:W-:Y:S01]  /*4cb0*/  STG.E.U16 [R8.64], R61 ;  /* 0x0000003d08007986 */ /* 0x0005e2000c101506 */
[----:B0-----:R-:W-:Y:S02]  /*4cc0*/  FFMA R17, R12, 0.69314718246459960938, R103 ;  /* 0x3f3172180c117823 */ /* 0x001fe40000000067 */
[----:B------:R-:W-:Y:S01]  /*4cd0*/  FFMA R19, R0, 0.69314718246459960938, R101 ;  /* 0x3f31721800137823 */ /* 0x000fe20000000065 */
[----:B------:R2:W-:Y:S01]  /*4ce0*/  STG.E.U16 [R4.64], R55 ;  /* 0x0000003704007986 */ /* 0x0005e2000c101506 */
[----:B-1----:R-:W-:-:S03]  /*4cf0*/  FFMA R18, R43, 0.69314718246459960938, R100 ;  /* 0x3f3172182b127823 */ /* 0x002fc60000000064 */
[----:B------:R2:W-:Y:S04]  /*4d00*/  STG.E.U16 [R6.64], R63 ;  /* 0x0000003f06007986 */ /* 0x0005e8000c101506 */
[----:B------:R-:W-:Y:S06]  /*4d10*/  BAR.SYNC.DEFER_BLOCKING 0x0 ;  /* 0x0000000000007b1d */ /* 0x000fec0000010000 */
[----:B------:R2:W-:Y:S04]  /*4d20*/  STS.128 [R14.X4], R16 ;  /* 0x000000100e007388 */ /* 0x0005e80000004c00 */
[----:B------:R-:W-:Y:S06]  /*4d30*/  BAR.SYNC.DEFER_BLOCKING 0x0 ;  /* 0x0000000000007b1d */ /* 0x000fec0000010000 */
[----:B------:R-:W-:Y:S05]  /*4d40*/  @P0 EXIT ;  /* 0x000000000000094d */ /* 0x000fea0003800000 */
[----:B--2---:R-:W0:Y:S01]  /*4d50*/  LDS R11, [R11] ;  /* 0x000000000b0b7984 */ /* 0x004e220000000800 */
[----:B------:R-:W-:-:S02]  /*4d60*/  IMAD R2, R2, c[0x0][0x1cc], RZ ;  /* 0x0000730002027a24 */ /* 0x000fc400078e02ff */
[----:B------:R-:W-:Y:S02]  /*4d70*/  IMAD.SHL.U32 R5, R3, 0x4, RZ ;  /* 0x0000000403057824 */ /* 0x000fe400078e00ff */
[C---:B------:R-:W-:Y:S01]  /*4d80*/  IMAD.HI R4, R2.reuse, 0x4, RZ ;  /* 0x0000000402047827 */ /* 0x040fe200078e02ff */
[----:B------:R-:W-:-:S03]  /*4d90*/  SHF.L.U32 R0, R2, 0x2, RZ ;  /* 0x0000000202007819 */ /* 0x000fc600000006ff */
[----:B------:R-:W-:Y:S01]  /*4da0*/  IMAD.HI R3, R3, 0x4, RZ ;  /* 0x0000000403037827 */ /* 0x000fe200078e02ff */
[----:B------:R-:W-:-:S04]  /*4db0*/  IADD3 R2, P0, P1, R5, c[0x0][0x180], R0 ;  /* 0x0000600005027a10 */ /* 0x000fc8000791e000 */
[----:B------:R-:W-:-:S05]  /*4dc0*/  IADD3.X R3, R3, c[0x0][0x184], R4, P0, P1 ;  /* 0x0000610003037a10 */ /* 0x000fca00007e2404 */
[----:B0-----:R-:W-:Y:S01]  /*4dd0*/  STG.E [R2.64], R11 ;  /* 0x0000000b02007986 */ /* 0x001fe2000c101906 */
[----:B------:R-:W-:Y:S05]  /*4de0*/  EXIT ;  /* 0x000000000000794d */ /* 0x000fea0003800000 */
.L_x_2:
[----:B------:R-:W-:-:S00]  /*4df0*/  BRA `(.L_x_2) ;  /* 0xfffffff000007947 */ /* 0x000fc0000383ffff */
[----:B------:R-:W-:-:S00]  /*4e00*/  NOP ;  /* 0x0000000000007918 */ /* 0x000fc00000000000 */
[----:B------:R-:W-:-:S00]  /*4e10*/  NOP ;  /* 0x0000000000007918 */ /* 0x000fc00000000000 */
[----:B------:R-:W-:-:S00]  /*4e20*/  NOP ;  /* 0x0000000000007918 */ /* 0x000fc00000000000 */
[----:B------:R-:W-:-:S00]  /*4e30*/  NOP ;  /* 0x0000000000007918 */ /* 0x000fc00000000000 */
[----:B------:R-:W-:-:S00]  /*4e40*/  NOP ;  /* 0x0000000000007918 */ /* 0x000fc00000000000 */
[----:B------:R-:W-:-:S00]  /*4e50*/  NOP ;  /* 0x0000000000007918 */ /* 0x000fc00000000000 */
[----:B------:R-:W-:-:S00]  /*4e60*/  NOP ;  /* 0x0000000000007918 */ /* 0x000fc00000000000 */
[----:B------:R-:W-:-:S00]  /*4e70*/  NOP ;  /* 0x0000000000007918 */ /* 0x000fc00000000000 */
.L_x_3:


//--------------------- .nv.global.init           --------------------------
	.section	.nv.global.init,"aw",@progbits
.nv.global.init:
	.type		_$_str,@object
	.size		_$_str,(.L_0 - _$_str)
_$_str:
        /*0000*/ 	.byte	0x5f, 0x5f, 0x43, 0x55, 0x44, 0x41, 0x5f, 0x46, 0x54, 0x5a, 0x00
.L_0:


//--------------------- .nv.shared.attn_fwd       --------------------------
	.section	.nv.shared.attn_fwd,"aw",@nobits
	.sectionflags	@""
	.align	16
